//
// Generated by NVIDIA NVVM Compiler
//
// Compiler Build ID: CL-36424714
// Cuda compilation tools, release 13.0, V13.0.88
// Based on NVVM 20.0.0
//

.version 9.0
.target sm_100
.address_size 64

	// .globl	_Z15three_nn_kerneliiiPKfS0_PfPi

.visible .entry _Z15three_nn_kerneliiiPKfS0_PfPi(
	.param .u32 _Z15three_nn_kerneliiiPKfS0_PfPi_param_0,
	.param .u32 _Z15three_nn_kerneliiiPKfS0_PfPi_param_1,
	.param .u32 _Z15three_nn_kerneliiiPKfS0_PfPi_param_2,
	.param .u64 .ptr .align 1 _Z15three_nn_kerneliiiPKfS0_PfPi_param_3,
	.param .u64 .ptr .align 1 _Z15three_nn_kerneliiiPKfS0_PfPi_param_4,
	.param .u64 .ptr .align 1 _Z15three_nn_kerneliiiPKfS0_PfPi_param_5,
	.param .u64 .ptr .align 1 _Z15three_nn_kerneliiiPKfS0_PfPi_param_6
)
{
	.reg .pred 	%p<35>;
	.reg .b32 	%r<142>;
	.reg .b32 	%f<70>;
	.reg .b64 	%rd<49>;
	.reg .b64 	%fd<78>;

	ld.param.u32 	%r63, [_Z15three_nn_kerneliiiPKfS0_PfPi_param_1];
	ld.param.u32 	%r64, [_Z15three_nn_kerneliiiPKfS0_PfPi_param_2];
	ld.param.u64 	%rd10, [_Z15three_nn_kerneliiiPKfS0_PfPi_param_4];
	ld.param.u64 	%rd11, [_Z15three_nn_kerneliiiPKfS0_PfPi_param_5];
	ld.param.u64 	%rd12, [_Z15three_nn_kerneliiiPKfS0_PfPi_param_6];
	cvta.to.global.u64 	%rd13, %rd10;
	cvta.to.global.u64 	%rd1, %rd12;
	cvta.to.global.u64 	%rd2, %rd11;
	mov.u32 	%r65, %ctaid.x;
	mul.lo.s32 	%r66, %r65, 3;
	mul.lo.s32 	%r67, %r66, %r63;
	cvt.s64.s32 	%rd3, %r67;
	mul.lo.s32 	%r68, %r66, %r64;
	mul.wide.s32 	%rd14, %r68, 4;
	add.s64 	%rd4, %rd13, %rd14;
	mov.u32 	%r140, %tid.x;
	mov.u32 	%r2, %ntid.x;
	setp.ge.s32 	%p1, %r140, %r63;
	@%p1 bra 	$L__BB0_36;
	shl.b64 	%rd15, %rd3, 2;
	add.s64 	%rd5, %rd2, %rd15;
	add.s64 	%rd6, %rd1, %rd15;
	setp.lt.s32 	%p2, %r64, 1;
	@%p2 bra 	$L__BB0_31;
	mul.lo.s32 	%r94, %r65, %r63;
	mul.lo.s32 	%r95, %r94, 3;
	cvt.s64.s32 	%rd32, %r95;
	and.b32  	%r99, %r64, 3;
$L__BB0_3:
	ld.param.u64 	%rd48, [_Z15three_nn_kerneliiiPKfS0_PfPi_param_3];
	setp.lt.u32 	%p8, %r64, 4;
	mul.lo.s32 	%r92, %r140, 3;
	cvt.u64.u32 	%rd31, %r92;
	add.s64 	%rd33, %rd32, %rd31;
	cvta.to.global.u64 	%rd34, %rd48;
	shl.b64 	%rd35, %rd33, 2;
	add.s64 	%rd36, %rd34, %rd35;
	ld.global.nc.f32 	%f1, [%rd36];
	ld.global.nc.f32 	%f2, [%rd36+4];
	ld.global.nc.f32 	%f3, [%rd36+8];
	mov.f64 	%fd58, 0d483D6329F1C35CA5;
	mov.b32 	%r125, 0;
	mov.u32 	%r117, %r125;
	mov.u32 	%r120, %r125;
	mov.u32 	%r109, %r125;
	mov.f64 	%fd61, %fd58;
	mov.f64 	%fd50, %fd58;
	@%p8 bra 	$L__BB0_18;
	mov.f64 	%fd58, 0d483D6329F1C35CA5;
	mov.b32 	%r106, 0;
	mov.u32 	%r117, %r106;
	mov.u32 	%r120, %r106;
	mov.u32 	%r109, %r106;
$L__BB0_5:
	mul.lo.s32 	%r8, %r106, 3;
	mul.wide.u32 	%rd37, %r8, 4;
	add.s64 	%rd7, %rd4, %rd37;
	ld.global.nc.f32 	%f4, [%rd7];
	ld.global.nc.f32 	%f5, [%rd7+4];
	ld.global.nc.f32 	%f6, [%rd7+8];
	sub.f32 	%f7, %f1, %f4;
	sub.f32 	%f8, %f2, %f5;
	mul.f32 	%f9, %f8, %f8;
	fma.rn.f32 	%f10, %f7, %f7, %f9;
	sub.f32 	%f11, %f3, %f6;
	fma.rn.f32 	%f12, %f11, %f11, %f10;
	cvt.f64.f32 	%fd4, %f12;
	setp.gt.f64 	%p9, %fd50, %fd4;
	mov.f64 	%fd55, %fd4;
	mov.u32 	%r114, %r106;
	@%p9 bra 	$L__BB0_8;
	setp.gt.f64 	%p10, %fd61, %fd4;
	mov.f64 	%fd55, %fd50;
	mov.f64 	%fd50, %fd4;
	mov.u32 	%r114, %r109;
	mov.u32 	%r109, %r106;
	@%p10 bra 	$L__BB0_8;
	setp.gt.f64 	%p11, %fd58, %fd4;
	selp.f64 	%fd5, %fd4, %fd58, %p11;
	selp.b32 	%r9, %r106, %r117, %p11;
	mov.f64 	%fd50, %fd61;
	mov.f64 	%fd61, %fd5;
	mov.u32 	%r109, %r120;
	mov.u32 	%r120, %r9;
$L__BB0_8:
	add.s32 	%r13, %r106, 1;
	ld.global.nc.f32 	%f13, [%rd7+12];
	ld.global.nc.f32 	%f14, [%rd7+16];
	ld.global.nc.f32 	%f15, [%rd7+20];
	sub.f32 	%f16, %f1, %f13;
	sub.f32 	%f17, %f2, %f14;
	mul.f32 	%f18, %f17, %f17;
	fma.rn.f32 	%f19, %f16, %f16, %f18;
	sub.f32 	%f20, %f3, %f15;
	fma.rn.f32 	%f21, %f20, %f20, %f19;
	cvt.f64.f32 	%fd9, %f21;
	setp.gt.f64 	%p12, %fd55, %fd9;
	mov.f64 	%fd58, %fd9;
	mov.u32 	%r117, %r13;
	@%p12 bra 	$L__BB0_11;
	setp.gt.f64 	%p13, %fd50, %fd9;
	mov.f64 	%fd58, %fd55;
	mov.f64 	%fd55, %fd9;
	mov.u32 	%r117, %r114;
	mov.u32 	%r114, %r13;
	@%p13 bra 	$L__BB0_11;
	setp.gt.f64 	%p14, %fd61, %fd9;
	selp.f64 	%fd10, %fd9, %fd61, %p14;
	selp.b32 	%r14, %r13, %r120, %p14;
	mov.f64 	%fd55, %fd50;
	mov.f64 	%fd50, %fd10;
	mov.u32 	%r114, %r109;
	mov.u32 	%r109, %r14;
$L__BB0_11:
	add.s32 	%r18, %r106, 2;
	add.s32 	%r97, %r8, 6;
	mul.wide.u32 	%rd38, %r97, 4;
	add.s64 	%rd39, %rd4, %rd38;
	ld.global.nc.f32 	%f22, [%rd39];
	ld.global.nc.f32 	%f23, [%rd39+4];
	ld.global.nc.f32 	%f24, [%rd39+8];
	sub.f32 	%f25, %f1, %f22;
	sub.f32 	%f26, %f2, %f23;
	mul.f32 	%f27, %f26, %f26;
	fma.rn.f32 	%f28, %f25, %f25, %f27;
	sub.f32 	%f29, %f3, %f24;
	fma.rn.f32 	%f30, %f29, %f29, %f28;
	cvt.f64.f32 	%fd14, %f30;
	setp.gt.f64 	%p15, %fd58, %fd14;
	mov.f64 	%fd61, %fd14;
	mov.u32 	%r120, %r18;
	@%p15 bra 	$L__BB0_14;
	setp.gt.f64 	%p16, %fd55, %fd14;
	mov.f64 	%fd61, %fd58;
	mov.f64 	%fd58, %fd14;
	mov.u32 	%r120, %r117;
	mov.u32 	%r117, %r18;
	@%p16 bra 	$L__BB0_14;
	setp.gt.f64 	%p17, %fd50, %fd14;
	selp.f64 	%fd15, %fd14, %fd50, %p17;
	selp.b32 	%r19, %r18, %r109, %p17;
	mov.f64 	%fd58, %fd55;
	mov.f64 	%fd55, %fd15;
	mov.u32 	%r117, %r114;
	mov.u32 	%r114, %r19;
$L__BB0_14:
	add.s32 	%r23, %r106, 3;
	add.s32 	%r98, %r8, 9;
	mul.wide.u32 	%rd40, %r98, 4;
	add.s64 	%rd41, %rd4, %rd40;
	ld.global.nc.f32 	%f31, [%rd41];
	ld.global.nc.f32 	%f32, [%rd41+4];
	ld.global.nc.f32 	%f33, [%rd41+8];
	sub.f32 	%f34, %f1, %f31;
	sub.f32 	%f35, %f2, %f32;
	mul.f32 	%f36, %f35, %f35;
	fma.rn.f32 	%f37, %f34, %f34, %f36;
	sub.f32 	%f38, %f3, %f33;
	fma.rn.f32 	%f39, %f38, %f38, %f37;
	cvt.f64.f32 	%fd19, %f39;
	setp.gt.f64 	%p18, %fd61, %fd19;
	mov.f64 	%fd50, %fd19;
	mov.u32 	%r109, %r23;
	@%p18 bra 	$L__BB0_17;
	setp.gt.f64 	%p19, %fd58, %fd19;
	mov.f64 	%fd50, %fd61;
	mov.f64 	%fd61, %fd19;
	mov.u32 	%r109, %r120;
	mov.u32 	%r120, %r23;
	@%p19 bra 	$L__BB0_17;
	setp.gt.f64 	%p20, %fd55, %fd19;
	selp.f64 	%fd20, %fd19, %fd55, %p20;
	selp.b32 	%r24, %r23, %r114, %p20;
	mov.f64 	%fd61, %fd58;
	mov.f64 	%fd58, %fd20;
	mov.u32 	%r120, %r117;
	mov.u32 	%r117, %r24;
$L__BB0_17:
	add.s32 	%r106, %r106, 4;
	and.b32  	%r125, %r64, 2147483644;
	setp.ne.s32 	%p21, %r106, %r125;
	@%p21 bra 	$L__BB0_5;
$L__BB0_18:
	setp.eq.s32 	%p22, %r99, 0;
	mov.f64 	%fd75, %fd50;
	mov.f64 	%fd76, %fd61;
	mov.f64 	%fd77, %fd58;
	mov.u32 	%r135, %r109;
	mov.u32 	%r136, %r120;
	mov.u32 	%r137, %r117;
	@%p22 bra 	$L__BB0_30;
	mul.lo.s32 	%r37, %r125, 3;
	mul.wide.u32 	%rd42, %r37, 4;
	add.s64 	%rd8, %rd4, %rd42;
	ld.global.nc.f32 	%f40, [%rd8];
	ld.global.nc.f32 	%f41, [%rd8+4];
	ld.global.nc.f32 	%f42, [%rd8+8];
	sub.f32 	%f43, %f1, %f40;
	sub.f32 	%f44, %f2, %f41;
	mul.f32 	%f45, %f44, %f44;
	fma.rn.f32 	%f46, %f43, %f43, %f45;
	sub.f32 	%f47, %f3, %f42;
	fma.rn.f32 	%f48, %f47, %f47, %f46;
	cvt.f64.f32 	%fd30, %f48;
	setp.gt.f64 	%p23, %fd50, %fd30;
	mov.f64 	%fd75, %fd30;
	mov.f64 	%fd76, %fd50;
	mov.f64 	%fd77, %fd61;
	mov.u32 	%r135, %r125;
	mov.u32 	%r136, %r109;
	mov.u32 	%r137, %r120;
	@%p23 bra 	$L__BB0_22;
	setp.gt.f64 	%p24, %fd61, %fd30;
	mov.f64 	%fd75, %fd50;
	mov.f64 	%fd76, %fd30;
	mov.u32 	%r135, %r109;
	mov.u32 	%r136, %r125;
	@%p24 bra 	$L__BB0_22;
	setp.gt.f64 	%p25, %fd58, %fd30;
	selp.f64 	%fd77, %fd30, %fd58, %p25;
	selp.b32 	%r137, %r125, %r117, %p25;
	mov.f64 	%fd76, %fd61;
	mov.u32 	%r136, %r120;
$L__BB0_22:
	and.b32  	%r100, %r64, 3;
	setp.eq.s32 	%p26, %r100, 1;
	@%p26 bra 	$L__BB0_30;
	add.s32 	%r132, %r125, 1;
	ld.global.nc.f32 	%f49, [%rd8+12];
	ld.global.nc.f32 	%f50, [%rd8+16];
	ld.global.nc.f32 	%f51, [%rd8+20];
	sub.f32 	%f52, %f1, %f49;
	sub.f32 	%f53, %f2, %f50;
	mul.f32 	%f54, %f53, %f53;
	fma.rn.f32 	%f55, %f52, %f52, %f54;
	sub.f32 	%f56, %f3, %f51;
	fma.rn.f32 	%f57, %f56, %f56, %f55;
	cvt.f64.f32 	%fd35, %f57;
	setp.gt.f64 	%p27, %fd75, %fd35;
	mov.f64 	%fd72, %fd35;
	mov.f64 	%fd73, %fd75;
	mov.f64 	%fd74, %fd76;
	mov.u32 	%r133, %r135;
	mov.u32 	%r134, %r136;
	@%p27 bra 	$L__BB0_26;
	add.s32 	%r133, %r125, 1;
	setp.gt.f64 	%p28, %fd76, %fd35;
	mov.f64 	%fd72, %fd75;
	mov.f64 	%fd73, %fd35;
	mov.u32 	%r132, %r135;
	@%p28 bra 	$L__BB0_26;
	setp.gt.f64 	%p29, %fd77, %fd35;
	selp.f64 	%fd74, %fd35, %fd77, %p29;
	add.s32 	%r101, %r125, 1;
	selp.b32 	%r134, %r101, %r137, %p29;
	mov.f64 	%fd73, %fd76;
	mov.u32 	%r133, %r136;
$L__BB0_26:
	and.b32  	%r102, %r64, 3;
	setp.eq.s32 	%p30, %r102, 2;
	add.s32 	%r48, %r125, 2;
	mov.f64 	%fd75, %fd72;
	mov.f64 	%fd76, %fd73;
	mov.f64 	%fd77, %fd74;
	mov.u32 	%r135, %r132;
	mov.u32 	%r136, %r133;
	mov.u32 	%r137, %r134;
	@%p30 bra 	$L__BB0_30;
	add.s32 	%r103, %r37, 6;
	mul.wide.u32 	%rd43, %r103, 4;
	add.s64 	%rd44, %rd4, %rd43;
	ld.global.nc.f32 	%f58, [%rd44];
	ld.global.nc.f32 	%f59, [%rd44+4];
	ld.global.nc.f32 	%f60, [%rd44+8];
	sub.f32 	%f61, %f1, %f58;
	sub.f32 	%f62, %f2, %f59;
	mul.f32 	%f63, %f62, %f62;
	fma.rn.f32 	%f64, %f61, %f61, %f63;
	sub.f32 	%f65, %f3, %f60;
	fma.rn.f32 	%f66, %f65, %f65, %f64;
	cvt.f64.f32 	%fd40, %f66;
	setp.gt.f64 	%p31, %fd72, %fd40;
	mov.f64 	%fd75, %fd40;
	mov.f64 	%fd76, %fd72;
	mov.f64 	%fd77, %fd73;
	mov.u32 	%r135, %r48;
	mov.u32 	%r136, %r132;
	mov.u32 	%r137, %r133;
	@%p31 bra 	$L__BB0_30;
	setp.gt.f64 	%p32, %fd73, %fd40;
	mov.f64 	%fd75, %fd72;
	mov.f64 	%fd76, %fd40;
	mov.f64 	%fd77, %fd73;
	mov.u32 	%r135, %r132;
	mov.u32 	%r136, %r48;
	mov.u32 	%r137, %r133;
	@%p32 bra 	$L__BB0_30;
	setp.gt.f64 	%p33, %fd74, %fd40;
	selp.f64 	%fd77, %fd40, %fd74, %p33;
	selp.b32 	%r137, %r48, %r134, %p33;
	mov.f64 	%fd75, %fd72;
	mov.f64 	%fd76, %fd73;
	mov.u32 	%r135, %r132;
	mov.u32 	%r136, %r133;
$L__BB0_30:
	cvt.rn.f32.f64 	%f67, %fd77;
	cvt.rn.f32.f64 	%f68, %fd76;
	cvt.rn.f32.f64 	%f69, %fd75;
	mul.lo.s32 	%r104, %r140, 3;
	mul.wide.u32 	%rd45, %r104, 4;
	add.s64 	%rd46, %rd5, %rd45;
	st.global.f32 	[%rd46], %f69;
	st.global.f32 	[%rd46+4], %f68;
	st.global.f32 	[%rd46+8], %f67;
	add.s64 	%rd47, %rd6, %rd45;
	st.global.u32 	[%rd47], %r135;
	st.global.u32 	[%rd47+4], %r136;
	st.global.u32 	[%rd47+8], %r137;
	add.s32 	%r140, %r140, %r2;
	setp.lt.s32 	%p34, %r140, %r63;
	@%p34 bra 	$L__BB0_3;
	bra.uni 	$L__BB0_36;
$L__BB0_31:
	add.s32 	%r69, %r140, %r2;
	max.u32 	%r70, %r63, %r69;
	setp.lt.u32 	%p3, %r69, %r63;
	selp.u32 	%r71, 1, 0, %p3;
	add.s32 	%r72, %r69, %r71;
	sub.s32 	%r73, %r70, %r72;
	div.u32 	%r74, %r73, %r2;
	add.s32 	%r54, %r74, %r71;
	and.b32  	%r75, %r54, 3;
	setp.eq.s32 	%p4, %r75, 3;
	@%p4 bra 	$L__BB0_34;
	add.s32 	%r77, %r54, 1;
	and.b32  	%r55, %r77, 3;
	mov.b32 	%r139, 0;
$L__BB0_33:
	.pragma "nounroll";
	mul.lo.s32 	%r78, %r140, 3;
	mul.wide.u32 	%rd16, %r78, 4;
	add.s64 	%rd17, %rd5, %rd16;
	mov.b32 	%r79, 2139095040;
	st.global.u32 	[%rd17], %r79;
	st.global.u32 	[%rd17+4], %r79;
	st.global.u32 	[%rd17+8], %r79;
	add.s64 	%rd18, %rd6, %rd16;
	mov.b32 	%r80, 0;
	st.global.u32 	[%rd18], %r80;
	st.global.u32 	[%rd18+4], %r80;
	st.global.u32 	[%rd18+8], %r80;
	add.s32 	%r140, %r140, %r2;
	add.s32 	%r139, %r139, 1;
	setp.ne.s32 	%p5, %r139, %r55;
	@%p5 bra 	$L__BB0_33;
$L__BB0_34:
	setp.lt.u32 	%p6, %r54, 3;
	@%p6 bra 	$L__BB0_36;
$L__BB0_35:
	mul.lo.s32 	%r81, %r140, 3;
	mul.wide.u32 	%rd19, %r81, 4;
	add.s64 	%rd20, %rd5, %rd19;
	mov.b32 	%r82, 2139095040;
	st.global.u32 	[%rd20], %r82;
	st.global.u32 	[%rd20+4], %r82;
	st.global.u32 	[%rd20+8], %r82;
	add.s64 	%rd21, %rd6, %rd19;
	mov.b32 	%r83, 0;
	st.global.u32 	[%rd21], %r83;
	st.global.u32 	[%rd21+4], %r83;
	st.global.u32 	[%rd21+8], %r83;
	add.s32 	%r84, %r140, %r2;
	mul.lo.s32 	%r85, %r84, 3;
	mul.wide.u32 	%rd22, %r85, 4;
	add.s64 	%rd23, %rd5, %rd22;
	st.global.u32 	[%rd23], %r82;
	st.global.u32 	[%rd23+4], %r82;
	st.global.u32 	[%rd23+8], %r82;
	add.s64 	%rd24, %rd6, %rd22;
	st.global.u32 	[%rd24], %r83;
	st.global.u32 	[%rd24+4], %r83;
	st.global.u32 	[%rd24+8], %r83;
	add.s32 	%r86, %r84, %r2;
	mul.lo.s32 	%r87, %r86, 3;
	mul.wide.u32 	%rd25, %r87, 4;
	add.s64 	%rd26, %rd5, %rd25;
	st.global.u32 	[%rd26], %r82;
	st.global.u32 	[%rd26+4], %r82;
	st.global.u32 	[%rd26+8], %r82;
	add.s64 	%rd27, %rd6, %rd25;
	st.global.u32 	[%rd27], %r83;
	st.global.u32 	[%rd27+4], %r83;
	st.global.u32 	[%rd27+8], %r83;
	add.s32 	%r88, %r86, %r2;
	mul.lo.s32 	%r89, %r88, 3;
	mul.wide.u32 	%rd28, %r89, 4;
	add.s64 	%rd29, %rd5, %rd28;
	st.global.u32 	[%rd29], %r82;
	st.global.u32 	[%rd29+4], %r82;
	st.global.u32 	[%rd29+8], %r82;
	add.s64 	%rd30, %rd6, %rd28;
	st.global.u32 	[%rd30], %r83;
	st.global.u32 	[%rd30+4], %r83;
	st.global.u32 	[%rd30+8], %r83;
	add.s32 	%r140, %r88, %r2;
	setp.lt.s32 	%p7, %r140, %r63;
	@%p7 bra 	$L__BB0_35;
$L__BB0_36:
	ret;

}
	// .globl	_Z24three_interpolate_kerneliiiiPKfPKiS0_Pf
.visible .entry _Z24three_interpolate_kerneliiiiPKfPKiS0_Pf(
	.param .u32 _Z24three_interpolate_kerneliiiiPKfPKiS0_Pf_param_0,
	.param .u32 _Z24three_interpolate_kerneliiiiPKfPKiS0_Pf_param_1,
	.param .u32 _Z24three_interpolate_kerneliiiiPKfPKiS0_Pf_param_2,
	.param .u32 _Z24three_interpolate_kerneliiiiPKfPKiS0_Pf_param_3,
	.param .u64 .ptr .align 1 _Z24three_interpolate_kerneliiiiPKfPKiS0_Pf_param_4,
	.param .u64 .ptr .align 1 _Z24three_interpolate_kerneliiiiPKfPKiS0_Pf_param_5,
	.param .u64 .ptr .align 1 _Z24three_interpolate_kerneliiiiPKfPKiS0_Pf_param_6,
	.param .u64 .ptr .align 1 _Z24three_interpolate_kerneliiiiPKfPKiS0_Pf_param_7
)
{
	.reg .pred 	%p<6>;
	.reg .b32 	%r<61>;
	.reg .b32 	%f<28>;
	.reg .b64 	%rd<54>;

	ld.param.u32 	%r10, [_Z24three_interpolate_kerneliiiiPKfPKiS0_Pf_param_1];
	ld.param.u32 	%r9, [_Z24three_interpolate_kerneliiiiPKfPKiS0_Pf_param_2];
	ld.param.u32 	%r11, [_Z24three_interpolate_kerneliiiiPKfPKiS0_Pf_param_3];
	ld.param.u64 	%rd6, [_Z24three_interpolate_kerneliiiiPKfPKiS0_Pf_param_4];
	ld.param.u64 	%rd7, [_Z24three_interpolate_kerneliiiiPKfPKiS0_Pf_param_5];
	ld.param.u64 	%rd8, [_Z24three_interpolate_kerneliiiiPKfPKiS0_Pf_param_6];
	ld.param.u64 	%rd9, [_Z24three_interpolate_kerneliiiiPKfPKiS0_Pf_param_7];
	cvta.to.global.u64 	%rd1, %rd9;
	cvta.to.global.u64 	%rd10, %rd6;
	cvta.to.global.u64 	%rd11, %rd7;
	cvta.to.global.u64 	%rd12, %rd8;
	mov.u32 	%r12, %ctaid.x;
	mul.lo.s32 	%r13, %r10, %r12;
	mul.lo.s32 	%r14, %r13, %r9;
	mul.wide.s32 	%rd13, %r14, 4;
	add.s64 	%rd2, %rd10, %rd13;
	mul.lo.s32 	%r15, %r11, %r12;
	mul.lo.s32 	%r16, %r15, 3;
	mul.wide.s32 	%rd14, %r16, 4;
	add.s64 	%rd3, %rd11, %rd14;
	add.s64 	%rd4, %rd12, %rd14;
	mul.lo.s32 	%r17, %r15, %r9;
	cvt.s64.s32 	%rd5, %r17;
	mov.u32 	%r18, %tid.y;
	mov.u32 	%r19, %ntid.x;
	mov.u32 	%r20, %tid.x;
	mad.lo.s32 	%r60, %r18, %r19, %r20;
	mov.u32 	%r21, %ntid.y;
	mul.lo.s32 	%r2, %r21, %r19;
	mul.lo.s32 	%r3, %r11, %r9;
	setp.ge.s32 	%p1, %r60, %r3;
	@%p1 bra 	$L__BB1_5;
	add.s32 	%r4, %r60, %r2;
	max.u32 	%r22, %r3, %r4;
	setp.lt.u32 	%p2, %r4, %r3;
	selp.u32 	%r23, 1, 0, %p2;
	add.s32 	%r24, %r4, %r23;
	sub.s32 	%r25, %r22, %r24;
	div.u32 	%r26, %r25, %r2;
	add.s32 	%r5, %r26, %r23;
	and.b32  	%r27, %r5, 1;
	setp.eq.b32 	%p3, %r27, 1;
	@%p3 bra 	$L__BB1_3;
	div.s32 	%r28, %r60, %r9;
	mul.lo.s32 	%r29, %r28, %r9;
	sub.s32 	%r30, %r60, %r29;
	mul.lo.s32 	%r31, %r28, 3;
	mul.wide.s32 	%rd15, %r31, 4;
	add.s64 	%rd16, %rd4, %rd15;
	ld.global.nc.f32 	%f1, [%rd16];
	ld.global.nc.f32 	%f2, [%rd16+4];
	ld.global.nc.f32 	%f3, [%rd16+8];
	add.s64 	%rd17, %rd3, %rd15;
	ld.global.nc.u32 	%r32, [%rd17];
	ld.global.nc.u32 	%r33, [%rd17+4];
	ld.global.nc.u32 	%r34, [%rd17+8];
	mad.lo.s32 	%r35, %r32, %r9, %r30;
	mul.wide.s32 	%rd18, %r35, 4;
	add.s64 	%rd19, %rd2, %rd18;
	ld.global.nc.f32 	%f4, [%rd19];
	mad.lo.s32 	%r36, %r33, %r9, %r30;
	mul.wide.s32 	%rd20, %r36, 4;
	add.s64 	%rd21, %rd2, %rd20;
	ld.global.nc.f32 	%f5, [%rd21];
	mul.f32 	%f6, %f2, %f5;
	fma.rn.f32 	%f7, %f1, %f4, %f6;
	mad.lo.s32 	%r37, %r34, %r9, %r30;
	mul.wide.s32 	%rd22, %r37, 4;
	add.s64 	%rd23, %rd2, %rd22;
	ld.global.nc.f32 	%f8, [%rd23];
	fma.rn.f32 	%f9, %f3, %f8, %f7;
	cvt.u64.u32 	%rd24, %r60;
	add.s64 	%rd25, %rd24, %rd5;
	shl.b64 	%rd26, %rd25, 2;
	add.s64 	%rd27, %rd1, %rd26;
	st.global.f32 	[%rd27], %f9;
	mov.u32 	%r60, %r4;
$L__BB1_3:
	setp.eq.s32 	%p4, %r5, 0;
	@%p4 bra 	$L__BB1_5;
$L__BB1_4:
	div.s32 	%r38, %r60, %r9;
	mul.lo.s32 	%r39, %r38, %r9;
	sub.s32 	%r40, %r60, %r39;
	mul.lo.s32 	%r41, %r38, 3;
	mul.wide.s32 	%rd28, %r41, 4;
	add.s64 	%rd29, %rd4, %rd28;
	ld.global.nc.f32 	%f10, [%rd29];
	ld.global.nc.f32 	%f11, [%rd29+4];
	ld.global.nc.f32 	%f12, [%rd29+8];
	add.s64 	%rd30, %rd3, %rd28;
	ld.global.nc.u32 	%r42, [%rd30];
	ld.global.nc.u32 	%r43, [%rd30+4];
	ld.global.nc.u32 	%r44, [%rd30+8];
	mad.lo.s32 	%r45, %r42, %r9, %r40;
	mul.wide.s32 	%rd31, %r45, 4;
	add.s64 	%rd32, %rd2, %rd31;
	ld.global.nc.f32 	%f13, [%rd32];
	mad.lo.s32 	%r46, %r43, %r9, %r40;
	mul.wide.s32 	%rd33, %r46, 4;
	add.s64 	%rd34, %rd2, %rd33;
	ld.global.nc.f32 	%f14, [%rd34];
	mul.f32 	%f15, %f11, %f14;
	fma.rn.f32 	%f16, %f10, %f13, %f15;
	mad.lo.s32 	%r47, %r44, %r9, %r40;
	mul.wide.s32 	%rd35, %r47, 4;
	add.s64 	%rd36, %rd2, %rd35;
	ld.global.nc.f32 	%f17, [%rd36];
	fma.rn.f32 	%f18, %f12, %f17, %f16;
	cvt.u64.u32 	%rd37, %r60;
	add.s64 	%rd38, %rd37, %rd5;
	shl.b64 	%rd39, %rd38, 2;
	add.s64 	%rd40, %rd1, %rd39;
	st.global.f32 	[%rd40], %f18;
	add.s32 	%r48, %r60, %r2;
	div.s32 	%r49, %r48, %r9;
	mul.lo.s32 	%r50, %r49, %r9;
	sub.s32 	%r51, %r48, %r50;
	mul.lo.s32 	%r52, %r49, 3;
	mul.wide.s32 	%rd41, %r52, 4;
	add.s64 	%rd42, %rd4, %rd41;
	ld.global.nc.f32 	%f19, [%rd42];
	ld.global.nc.f32 	%f20, [%rd42+4];
	ld.global.nc.f32 	%f21, [%rd42+8];
	add.s64 	%rd43, %rd3, %rd41;
	ld.global.nc.u32 	%r53, [%rd43];
	ld.global.nc.u32 	%r54, [%rd43+4];
	ld.global.nc.u32 	%r55, [%rd43+8];
	mad.lo.s32 	%r56, %r53, %r9, %r51;
	mul.wide.s32 	%rd44, %r56, 4;
	add.s64 	%rd45, %rd2, %rd44;
	ld.global.nc.f32 	%f22, [%rd45];
	mad.lo.s32 	%r57, %r54, %r9, %r51;
	mul.wide.s32 	%rd46, %r57, 4;
	add.s64 	%rd47, %rd2, %rd46;
	ld.global.nc.f32 	%f23, [%rd47];
	mul.f32 	%f24, %f20, %f23;
	fma.rn.f32 	%f25, %f19, %f22, %f24;
	mad.lo.s32 	%r58, %r55, %r9, %r51;
	mul.wide.s32 	%rd48, %r58, 4;
	add.s64 	%rd49, %rd2, %rd48;
	ld.global.nc.f32 	%f26, [%rd49];
	fma.rn.f32 	%f27, %f21, %f26, %f25;
	cvt.u64.u32 	%rd50, %r48;
	add.s64 	%rd51, %rd50, %rd5;
	shl.b64 	%rd52, %rd51, 2;
	add.s64 	%rd53, %rd1, %rd52;
	st.global.f32 	[%rd53], %f27;
	add.s32 	%r60, %r48, %r2;
	setp.lt.s32 	%p5, %r60, %r3;
	@%p5 bra 	$L__BB1_4;
$L__BB1_5:
	ret;

}
	// .globl	_Z29three_interpolate_grad_kerneliiiiPKfPKiS0_Pf
.visible .entry _Z29three_interpolate_grad_kerneliiiiPKfPKiS0_Pf(
	.param .u32 _Z29three_interpolate_grad_kerneliiiiPKfPKiS0_Pf_param_0,
	.param .u32 _Z29three_interpolate_grad_kerneliiiiPKfPKiS0_Pf_param_1,
	.param .u32 _Z29three_interpolate_grad_kerneliiiiPKfPKiS0_Pf_param_2,
	.param .u32 _Z29three_interpolate_grad_kerneliiiiPKfPKiS0_Pf_param_3,
	.param .u64 .ptr .align 1 _Z29three_interpolate_grad_kerneliiiiPKfPKiS0_Pf_param_4,
	.param .u64 .ptr .align 1 _Z29three_interpolate_grad_kerneliiiiPKfPKiS0_Pf_param_5,
	.param .u64 .ptr .align 1 _Z29three_interpolate_grad_kerneliiiiPKfPKiS0_Pf_param_6,
	.param .u64 .ptr .align 1 _Z29three_interpolate_grad_kerneliiiiPKfPKiS0_Pf_param_7
)
{
	.reg .pred 	%p<6>;
	.reg .b32 	%r<61>;
	.reg .b32 	%f<33>;
	.reg .b64 	%rd<75>;

	ld.param.u32 	%r10, [_Z29three_interpolate_grad_kerneliiiiPKfPKiS0_Pf_param_1];
	ld.param.u32 	%r9, [_Z29three_interpolate_grad_kerneliiiiPKfPKiS0_Pf_param_2];
	ld.param.u32 	%r11, [_Z29three_interpolate_grad_kerneliiiiPKfPKiS0_Pf_param_3];
	ld.param.u64 	%rd6, [_Z29three_interpolate_grad_kerneliiiiPKfPKiS0_Pf_param_4];
	ld.param.u64 	%rd7, [_Z29three_interpolate_grad_kerneliiiiPKfPKiS0_Pf_param_5];
	ld.param.u64 	%rd8, [_Z29three_interpolate_grad_kerneliiiiPKfPKiS0_Pf_param_6];
	ld.param.u64 	%rd9, [_Z29three_interpolate_grad_kerneliiiiPKfPKiS0_Pf_param_7];
	cvta.to.global.u64 	%rd10, %rd9;
	cvta.to.global.u64 	%rd1, %rd6;
	cvta.to.global.u64 	%rd11, %rd7;
	cvta.to.global.u64 	%rd12, %rd8;
	mov.u32 	%r12, %ctaid.x;
	mul.lo.s32 	%r13, %r10, %r12;
	mul.lo.s32 	%r14, %r13, %r9;
	cvt.s64.s32 	%rd2, %r14;
	mul.lo.s32 	%r15, %r13, 3;
	mul.wide.s32 	%rd13, %r15, 4;
	add.s64 	%rd3, %rd11, %rd13;
	add.s64 	%rd4, %rd12, %rd13;
	mul.lo.s32 	%r16, %r9, %r12;
	mul.lo.s32 	%r17, %r16, %r11;
	mul.wide.s32 	%rd14, %r17, 4;
	add.s64 	%rd5, %rd10, %rd14;
	mov.u32 	%r18, %tid.y;
	mov.u32 	%r19, %ntid.x;
	mov.u32 	%r20, %tid.x;
	mad.lo.s32 	%r60, %r18, %r19, %r20;
	mov.u32 	%r21, %ntid.y;
	mul.lo.s32 	%r2, %r21, %r19;
	mul.lo.s32 	%r3, %r9, %r10;
	setp.ge.s32 	%p1, %r60, %r3;
	@%p1 bra 	$L__BB2_5;
	add.s32 	%r4, %r60, %r2;
	max.u32 	%r22, %r3, %r4;
	setp.lt.u32 	%p2, %r4, %r3;
	selp.u32 	%r23, 1, 0, %p2;
	add.s32 	%r24, %r4, %r23;
	sub.s32 	%r25, %r22, %r24;
	div.u32 	%r26, %r25, %r2;
	add.s32 	%r5, %r26, %r23;
	and.b32  	%r27, %r5, 1;
	setp.eq.b32 	%p3, %r27, 1;
	@%p3 bra 	$L__BB2_3;
	div.s32 	%r28, %r60, %r9;
	mul.lo.s32 	%r29, %r28, %r9;
	sub.s32 	%r30, %r60, %r29;
	mul.lo.s32 	%r31, %r28, 3;
	mul.wide.s32 	%rd15, %r31, 4;
	add.s64 	%rd16, %rd4, %rd15;
	ld.global.nc.f32 	%f1, [%rd16];
	ld.global.nc.f32 	%f2, [%rd16+4];
	ld.global.nc.f32 	%f3, [%rd16+8];
	add.s64 	%rd17, %rd3, %rd15;
	ld.global.nc.u32 	%r32, [%rd17];
	ld.global.nc.u32 	%r33, [%rd17+4];
	ld.global.nc.u32 	%r34, [%rd17+8];
	mul.lo.s32 	%r35, %r32, %r9;
	cvt.s64.s32 	%rd18, %r35;
	cvt.u64.u32 	%rd19, %r30;
	add.s64 	%rd20, %rd18, %rd19;
	shl.b64 	%rd21, %rd20, 2;
	add.s64 	%rd22, %rd5, %rd21;
	cvt.u64.u32 	%rd23, %r60;
	add.s64 	%rd24, %rd23, %rd2;
	shl.b64 	%rd25, %rd24, 2;
	add.s64 	%rd26, %rd1, %rd25;
	ld.global.nc.f32 	%f4, [%rd26];
	mul.f32 	%f5, %f1, %f4;
	atom.global.add.f32 	%f6, [%rd22], %f5;
	mul.lo.s32 	%r36, %r33, %r9;
	cvt.s64.s32 	%rd27, %r36;
	add.s64 	%rd28, %rd27, %rd19;
	shl.b64 	%rd29, %rd28, 2;
	add.s64 	%rd30, %rd5, %rd29;
	ld.global.nc.f32 	%f7, [%rd26];
	mul.f32 	%f8, %f2, %f7;
	atom.global.add.f32 	%f9, [%rd30], %f8;
	mul.lo.s32 	%r37, %r34, %r9;
	cvt.s64.s32 	%rd31, %r37;
	add.s64 	%rd32, %rd31, %rd19;
	shl.b64 	%rd33, %rd32, 2;
	add.s64 	%rd34, %rd5, %rd33;
	ld.global.nc.f32 	%f10, [%rd26];
	mul.f32 	%f11, %f3, %f10;
	atom.global.add.f32 	%f12, [%rd34], %f11;
	mov.u32 	%r60, %r4;
$L__BB2_3:
	setp.eq.s32 	%p4, %r5, 0;
	@%p4 bra 	$L__BB2_5;
$L__BB2_4:
	div.s32 	%r38, %r60, %r9;
	mul.lo.s32 	%r39, %r38, %r9;
	sub.s32 	%r40, %r60, %r39;
	mul.lo.s32 	%r41, %r38, 3;
	mul.wide.s32 	%rd35, %r41, 4;
	add.s64 	%rd36, %rd4, %rd35;
	ld.global.nc.f32 	%f13, [%rd36];
	ld.global.nc.f32 	%f14, [%rd36+4];
	ld.global.nc.f32 	%f15, [%rd36+8];
	add.s64 	%rd37, %rd3, %rd35;
	ld.global.nc.u32 	%r42, [%rd37];
	ld.global.nc.u32 	%r43, [%rd37+4];
	ld.global.nc.u32 	%r44, [%rd37+8];
	mul.lo.s32 	%r45, %r42, %r9;
	cvt.s64.s32 	%rd38, %r45;
	cvt.u64.u32 	%rd39, %r40;
	add.s64 	%rd40, %rd38, %rd39;
	shl.b64 	%rd41, %rd40, 2;
	add.s64 	%rd42, %rd5, %rd41;
	cvt.u64.u32 	%rd43, %r60;
	add.s64 	%rd44, %rd43, %rd2;
	shl.b64 	%rd45, %rd44, 2;
	add.s64 	%rd46, %rd1, %rd45;
	ld.global.nc.f32 	%f16, [%rd46];
	mul.f32 	%f17, %f13, %f16;
	atom.global.add.f32 	%f18, [%rd42], %f17;
	mul.lo.s32 	%r46, %r43, %r9;
	cvt.s64.s32 	%rd47, %r46;
	add.s64 	%rd48, %rd47, %rd39;
	shl.b64 	%rd49, %rd48, 2;
	add.s64 	%rd50, %rd5, %rd49;
	mul.f32 	%f19, %f14, %f16;
	atom.global.add.f32 	%f20, [%rd50], %f19;
	mul.lo.s32 	%r47, %r44, %r9;
	cvt.s64.s32 	%rd51, %r47;
	add.s64 	%rd52, %rd51, %rd39;
	shl.b64 	%rd53, %rd52, 2;
	add.s64 	%rd54, %rd5, %rd53;
	mul.f32 	%f21, %f15, %f16;
	atom.global.add.f32 	%f22, [%rd54], %f21;
	add.s32 	%r48, %r60, %r2;
	div.s32 	%r49, %r48, %r9;
	mul.lo.s32 	%r50, %r49, %r9;
	sub.s32 	%r51, %r48, %r50;
	mul.lo.s32 	%r52, %r49, 3;
	mul.wide.s32 	%rd55, %r52, 4;
	add.s64 	%rd56, %rd4, %rd55;
	ld.global.nc.f32 	%f23, [%rd56];
	ld.global.nc.f32 	%f24, [%rd56+4];
	ld.global.nc.f32 	%f25, [%rd56+8];
	add.s64 	%rd57, %rd3, %rd55;
	ld.global.nc.u32 	%r53, [%rd57];
	ld.global.nc.u32 	%r54, [%rd57+4];
	ld.global.nc.u32 	%r55, [%rd57+8];
	mul.lo.s32 	%r56, %r53, %r9;
	cvt.s64.s32 	%rd58, %r56;
	cvt.u64.u32 	%rd59, %r51;
	add.s64 	%rd60, %rd58, %rd59;
	shl.b64 	%rd61, %rd60, 2;
	add.s64 	%rd62, %rd5, %rd61;
	cvt.u64.u32 	%rd63, %r48;
	add.s64 	%rd64, %rd63, %rd2;
	shl.b64 	%rd65, %rd64, 2;
	add.s64 	%rd66, %rd1, %rd65;
	ld.global.nc.f32 	%f26, [%rd66];
	mul.f32 	%f27, %f23, %f26;
	atom.global.add.f32 	%f28, [%rd62], %f27;
	mul.lo.s32 	%r57, %r54, %r9;
	cvt.s64.s32 	%rd67, %r57;
	add.s64 	%rd68, %rd67, %rd59;
	shl.b64 	%rd69, %rd68, 2;
	add.s64 	%rd70, %rd5, %rd69;
	mul.f32 	%f29, %f24, %f26;
	atom.global.add.f32 	%f30, [%rd70], %f29;
	mul.lo.s32 	%r58, %r55, %r9;
	cvt.s64.s32 	%rd71, %r58;
	add.s64 	%rd72, %rd71, %rd59;
	shl.b64 	%rd73, %rd72, 2;
	add.s64 	%rd74, %rd5, %rd73;
	mul.f32 	%f31, %f25, %f26;
	atom.global.add.f32 	%f32, [%rd74], %f31;
	add.s32 	%r60, %r48, %r2;
	setp.lt.s32 	%p5, %r60, %r3;
	@%p5 bra 	$L__BB2_4;
$L__BB2_5:
	ret;

}


// ===== COMPILED SASS (sm_100) =====

	.target	sm_100

	.elftype	@"ET_EXEC"


//--------------------- .note.nv.tkinfo           --------------------------
	.section	.note.nv.tkinfo,"",@"SHT_NOTE"
	.sectionflags	@"SHF_NOTE_NV_TKINFO"
	.tkinfo
        /*0018*/ 	.word	0x00000002
        /*0030*/ 	.string	""
        /*0030*/ 	.string	"ptxas"
        /*0030*/ 	.string	"Cuda compilation tools, release 13.0, V13.0.88"
        /*0030*/ 	.string	"Build cuda_13.0.r13.0/compiler.36424714_0"
        /*0030*/ 	.string	"-arch sm_100 -m 64 "



//--------------------- .note.nv.cuinfo           --------------------------
	.section	.note.nv.cuinfo,"",@"SHT_NOTE"
	.sectionflags	@"SHF_NOTE_NV_CUINFO"
        /*0018*/ 	.short	0x0002
        /*001a*/ 	.short	0x0064
        /*001c*/ 	.short	0x0082
	.zero		2


//--------------------- .nv.info                  --------------------------
	.section	.nv.info,"",@"SHT_CUDA_INFO"
	.align	4


	//----- nvinfo : EIATTR_REGCOUNT
	.align		4
        /*0000*/ 	.byte	0x04, 0x2f
        /*0002*/ 	.short	(.L_1 - .L_0)
	.align		4
.L_0:
        /*0004*/ 	.word	index@(_Z15three_nn_kerneliiiPKfS0_PfPi)
        /*0008*/ 	.word	0x00000028


	//----- nvinfo : EIATTR_FRAME_SIZE
	.align		4
.L_1:
        /*000c*/ 	.byte	0x04, 0x11
        /*000e*/ 	.short	(.L_3 - .L_2)
	.align		4
.L_2:
        /*0010*/ 	.word	index@(_Z15three_nn_kerneliiiPKfS0_PfPi)
        /*0014*/ 	.word	0x00000000


	//----- nvinfo : EIATTR_REGCOUNT
	.align		4
.L_3:
        /*0018*/ 	.byte	0x04, 0x2f
        /*001a*/ 	.short	(.L_5 - .L_4)
	.align		4
.L_4:
        /*001c*/ 	.word	index@(_Z24three_interpolate_kerneliiiiPKfPKiS0_Pf)
        /*0020*/ 	.word	0x00000020


	//----- nvinfo : EIATTR_FRAME_SIZE
	.align		4
.L_5:
        /*0024*/ 	.byte	0x04, 0x11
        /*0026*/ 	.short	(.L_7 - .L_6)
	.align		4
.L_6:
        /*0028*/ 	.word	index@(_Z24three_interpolate_kerneliiiiPKfPKiS0_Pf)
        /*002c*/ 	.word	0x00000000


	//----- nvinfo : EIATTR_REGCOUNT
	.align		4
.L_7:
        /*0030*/ 	.byte	0x04, 0x2f
        /*0032*/ 	.short	(.L_9 - .L_8)
	.align		4
.L_8:
        /*0034*/ 	.word	index@(_Z29three_interpolate_grad_kerneliiiiPKfPKiS0_Pf)
        /*0038*/ 	.word	0x00000020


	//----- nvinfo : EIATTR_FRAME_SIZE
	.align		4
.L_9:
        /*003c*/ 	.byte	0x04, 0x11
        /*003e*/ 	.short	(.L_11 - .L_10)
	.align		4
.L_10:
        /*0040*/ 	.word	index@(_Z29three_interpolate_grad_kerneliiiiPKfPKiS0_Pf)
        /*0044*/ 	.word	0x00000000


	//----- nvinfo : EIATTR_MIN_STACK_SIZE
	.align		4
.L_11:
        /*0048*/ 	.byte	0x04, 0x12
        /*004a*/ 	.short	(.L_13 - .L_12)
	.align		4
.L_12:
        /*004c*/ 	.word	index@(_Z29three_interpolate_grad_kerneliiiiPKfPKiS0_Pf)
        /*0050*/ 	.word	0x00000000


	//----- nvinfo : EIATTR_MIN_STACK_SIZE
	.align		4
.L_13:
        /*0054*/ 	.byte	0x04, 0x12
        /*0056*/ 	.short	(.L_15 - .L_14)
	.align		4
.L_14:
        /*0058*/ 	.word	index@(_Z24three_interpolate_kerneliiiiPKfPKiS0_Pf)
        /*005c*/ 	.word	0x00000000


	//----- nvinfo : EIATTR_MIN_STACK_SIZE
	.align		4
.L_15:
        /*0060*/ 	.byte	0x04, 0x12
        /*0062*/ 	.short	(.L_17 - .L_16)
	.align		4
.L_16:
        /*0064*/ 	.word	index@(_Z15three_nn_kerneliiiPKfS0_PfPi)
        /*0068*/ 	.word	0x00000000
.L_17:


//--------------------- .nv.compat                --------------------------
	.section	.nv.compat,"",@"SHT_CUDA_COMPAT_INFO"
	.align	4
        /*0000*/ 	.byte	0x02, 0x09, 0x00, 0x00, 0x02, 0x02, 0x01, 0x00, 0x02, 0x05, 0x05, 0x00, 0x03, 0x07, 0x01, 0x01
        /*0010*/ 	.byte	0x02, 0x03, 0x00, 0x00, 0x02, 0x06, 0x01, 0x00, 0x04, 0x0b, 0x08, 0x00, 0x01, 0x00, 0x00, 0x00
        /*0020*/ 	.byte	0x00, 0x00, 0x00, 0x00


//--------------------- .nv.info._Z29three_interpolate_grad_kerneliiiiPKfPKiS0_Pf --------------------------
	.section	.nv.info._Z29three_interpolate_grad_kerneliiiiPKfPKiS0_Pf,"",@"SHT_CUDA_INFO"
	.sectionflags	@""
	.align	4


	//----- nvinfo : EIATTR_CUDA_API_VERSION
	.align		4
        /*0000*/ 	.byte	0x04, 0x37
        /*0002*/ 	.short	(.L_19 - .L_18)
.L_18:
        /*0004*/ 	.word	0x00000082


	//----- nvinfo : EIATTR_KPARAM_INFO
	.align		4
.L_19:
        /*0008*/ 	.byte	0x04, 0x17
        /*000a*/ 	.short	(.L_21 - .L_20)
.L_20:
        /*000c*/ 	.word	0x00000000
        /*0010*/ 	.short	0x0007
        /*0012*/ 	.short	0x0028
        /*0014*/ 	.byte	0x00, 0xf5, 0x21, 0x00


	//----- nvinfo : EIATTR_KPARAM_INFO
	.align		4
.L_21:
        /*0018*/ 	.byte	0x04, 0x17
        /*001a*/ 	.short	(.L_23 - .L_22)
.L_22:
        /*001c*/ 	.word	0x00000000
        /*0020*/ 	.short	0x0006
        /*0022*/ 	.short	0x0020
        /*0024*/ 	.byte	0x00, 0xf5, 0x21, 0x00


	//----- nvinfo : EIATTR_KPARAM_INFO
	.align		4
.L_23:
        /*0028*/ 	.byte	0x04, 0x17
        /*002a*/ 	.short	(.L_25 - .L_24)
.L_24:
        /*002c*/ 	.word	0x00000000
        /*0030*/ 	.short	0x0005
        /*0032*/ 	.short	0x0018
        /*0034*/ 	.byte	0x00, 0xf5, 0x21, 0x00


	//----- nvinfo : EIATTR_KPARAM_INFO
	.align		4
.L_25:
        /*0038*/ 	.byte	0x04, 0x17
        /*003a*/ 	.short	(.L_27 - .L_26)
.L_26:
        /*003c*/ 	.word	0x00000000
        /*0040*/ 	.short	0x0004
        /*0042*/ 	.short	0x0010
        /*0044*/ 	.byte	0x00, 0xf5, 0x21, 0x00


	//----- nvinfo : EIATTR_KPARAM_INFO
	.align		4
.L_27:
        /*0048*/ 	.byte	0x04, 0x17
        /*004a*/ 	.short	(.L_29 - .L_28)
.L_28:
        /*004c*/ 	.word	0x00000000
        /*0050*/ 	.short	0x0003
        /*0052*/ 	.short	0x000c
        /*0054*/ 	.byte	0x00, 0xf0, 0x11, 0x00


	//----- nvinfo : EIATTR_KPARAM_INFO
	.align		4
.L_29:
        /*0058*/ 	.byte	0x04, 0x17
        /*005a*/ 	.short	(.L_31 - .L_30)
.L_30:
        /*005c*/ 	.word	0x00000000
        /*0060*/ 	.short	0x0002
        /*0062*/ 	.short	0x0008
        /*0064*/ 	.byte	0x00, 0xf0, 0x11, 0x00


	//----- nvinfo : EIATTR_KPARAM_INFO
	.align		4
.L_31:
        /*0068*/ 	.byte	0x04, 0x17
        /*006a*/ 	.short	(.L_33 - .L_32)
.L_32:
        /*006c*/ 	.word	0x00000000
        /*0070*/ 	.short	0x0001
        /*0072*/ 	.short	0x0004
        /*0074*/ 	.byte	0x00, 0xf0, 0x11, 0x00


	//----- nvinfo : EIATTR_KPARAM_INFO
	.align		4
.L_33:
        /*0078*/ 	.byte	0x04, 0x17
        /*007a*/ 	.short	(.L_35 - .L_34)
.L_34:
        /*007c*/ 	.word	0x00000000
        /*0080*/ 	.short	0x0000
        /*0082*/ 	.short	0x0000
        /*0084*/ 	.byte	0x00, 0xf0, 0x11, 0x00


	//----- nvinfo : EIATTR_SPARSE_MMA_MASK
	.align		4
.L_35:
        /*0088*/ 	.byte	0x03, 0x50
        /*008a*/ 	.short	0x0000


	//----- nvinfo : EIATTR_MAXREG_COUNT
	.align		4
        /*008c*/ 	.byte	0x03, 0x1b
        /*008e*/ 	.short	0x00ff


	//----- nvinfo : EIATTR_MERCURY_ISA_VERSION
	.align		4
        /*0090*/ 	.byte	0x03, 0x5f
        /*0092*/ 	.short	0x0101


	//----- nvinfo : EIATTR_VRC_CTA_INIT_COUNT
	.align		4
        /*0094*/ 	.byte	0x02, 0x4a
	.zero		1
	.zero		1


	//----- nvinfo : EIATTR_EXIT_INSTR_OFFSETS
	.align		4
        /*0098*/ 	.byte	0x04, 0x1c
        /*009a*/ 	.short	(.L_37 - .L_36)


	//   ....[0]....
.L_36:
        /*009c*/ 	.word	0x000000e0


	//   ....[1]....
        /*00a0*/ 	.word	0x00000780


	//   ....[2]....
        /*00a4*/ 	.word	0x00000f90


	//----- nvinfo : EIATTR_CRS_STACK_SIZE
	.align		4
.L_37:
        /*00a8*/ 	.byte	0x04, 0x1e
        /*00aa*/ 	.short	(.L_39 - .L_38)
.L_38:
        /*00ac*/ 	.word	0x00000000


	//----- nvinfo : EIATTR_CBANK_PARAM_SIZE
	.align		4
.L_39:
        /*00b0*/ 	.byte	0x03, 0x19
        /*00b2*/ 	.short	0x0030


	//----- nvinfo : EIATTR_PARAM_CBANK
	.align		4
        /*00b4*/ 	.byte	0x04, 0x0a
        /*00b6*/ 	.short	(.L_41 - .L_40)
	.align		4
.L_40:
        /*00b8*/ 	.word	index@(.nv.constant0._Z29three_interpolate_grad_kerneliiiiPKfPKiS0_Pf)
        /*00bc*/ 	.short	0x0380
        /*00be*/ 	.short	0x0030


	//----- nvinfo : EIATTR_SW_WAR
	.align		4
.L_41:
        /*00c0*/ 	.byte	0x04, 0x36
        /*00c2*/ 	.short	(.L_43 - .L_42)
.L_42:
        /*00c4*/ 	.word	0x00000008
.L_43:


//--------------------- .nv.info._Z24three_interpolate_kerneliiiiPKfPKiS0_Pf --------------------------
	.section	.nv.info._Z24three_interpolate_kerneliiiiPKfPKiS0_Pf,"",@"SHT_CUDA_INFO"
	.sectionflags	@""
	.align	4


	//----- nvinfo : EIATTR_CUDA_API_VERSION
	.align		4
        /*0000*/ 	.byte	0x04, 0x37
        /*0002*/ 	.short	(.L_45 - .L_44)
.L_44:
        /*0004*/ 	.word	0x00000082


	//----- nvinfo : EIATTR_KPARAM_INFO
	.align		4
.L_45:
        /*0008*/ 	.byte	0x04, 0x17
        /*000a*/ 	.short	(.L_47 - .L_46)
.L_46:
        /*000c*/ 	.word	0x00000000
        /*0010*/ 	.short	0x0007
        /*0012*/ 	.short	0x0028
        /*0014*/ 	.byte	0x00, 0xf5, 0x21, 0x00


	//----- nvinfo : EIATTR_KPARAM_INFO
	.align		4
.L_47:
        /*0018*/ 	.byte	0x04, 0x17
        /*001a*/ 	.short	(.L_49 - .L_48)
.L_48:
        /*001c*/ 	.word	0x00000000
        /*0020*/ 	.short	0x0006
        /*0022*/ 	.short	0x0020
        /*0024*/ 	.byte	0x00, 0xf5, 0x21, 0x00


	//----- nvinfo : EIATTR_KPARAM_INFO
	.align		4
.L_49:
        /*0028*/ 	.byte	0x04, 0x17
        /*002a*/ 	.short	(.L_51 - .L_50)
.L_50:
        /*002c*/ 	.word	0x00000000
        /*0030*/ 	.short	0x0005
        /*0032*/ 	.short	0x0018
        /*0034*/ 	.byte	0x00, 0xf5, 0x21, 0x00


	//----- nvinfo : EIATTR_KPARAM_INFO
	.align		4
.L_51:
        /*0038*/ 	.byte	0x04, 0x17
        /*003a*/ 	.short	(.L_53 - .L_52)
.L_52:
        /*003c*/ 	.word	0x00000000
        /*0040*/ 	.short	0x0004
        /*0042*/ 	.short	0x0010
        /*0044*/ 	.byte	0x00, 0xf5, 0x21, 0x00


	//----- nvinfo : EIATTR_KPARAM_INFO
	.align		4
.L_53:
        /*0048*/ 	.byte	0x04, 0x17
        /*004a*/ 	.short	(.L_55 - .L_54)
.L_54:
        /*004c*/ 	.word	0x00000000
        /*0050*/ 	.short	0x0003
        /*0052*/ 	.short	0x000c
        /*0054*/ 	.byte	0x00, 0xf0, 0x11, 0x00


	//----- nvinfo : EIATTR_KPARAM_INFO
	.align		4
.L_55:
        /*0058*/ 	.byte	0x04, 0x17
        /*005a*/ 	.short	(.L_57 - .L_56)
.L_56:
        /*005c*/ 	.word	0x00000000
        /*0060*/ 	.short	0x0002
        /*0062*/ 	.short	0x0008
        /*0064*/ 	.byte	0x00, 0xf0, 0x11, 0x00


	//----- nvinfo : EIATTR_KPARAM_INFO
	.align		4
.L_57:
        /*0068*/ 	.byte	0x04, 0x17
        /*006a*/ 	.short	(.L_59 - .L_58)
.L_58:
        /*006c*/ 	.word	0x00000000
        /*0070*/ 	.short	0x0001
        /*0072*/ 	.short	0x0004
        /*0074*/ 	.byte	0x00, 0xf0, 0x11, 0x00


	//----- nvinfo : EIATTR_KPARAM_INFO
	.align		4
.L_59:
        /*0078*/ 	.byte	0x04, 0x17
        /*007a*/ 	.short	(.L_61 - .L_60)
.L_60:
        /*007c*/ 	.word	0x00000000
        /*0080*/ 	.short	0x0000
        /*0082*/ 	.short	0x0000
        /*0084*/ 	.byte	0x00, 0xf0, 0x11, 0x00


	//----- nvinfo : EIATTR_SPARSE_MMA_MASK
	.align		4
.L_61:
        /*0088*/ 	.byte	0x03, 0x50
        /*008a*/ 	.short	0x0000


	//----- nvinfo : EIATTR_MAXREG_COUNT
	.align		4
        /*008c*/ 	.byte	0x03, 0x1b
        /*008e*/ 	.short	0x00ff


	//----- nvinfo : EIATTR_MERCURY_ISA_VERSION
	.align		4
        /*0090*/ 	.byte	0x03, 0x5f
        /*0092*/ 	.short	0x0101


	//----- nvinfo : EIATTR_VRC_CTA_INIT_COUNT
	.align		4
        /*0094*/ 	.byte	0x02, 0x4a
	.zero		1
	.zero		1


	//----- nvinfo : EIATTR_EXIT_INSTR_OFFSETS
	.align		4
        /*0098*/ 	.byte	0x04, 0x1c
        /*009a*/ 	.short	(.L_63 - .L_62)


	//   ....[0]....
.L_62:
        /*009c*/ 	.word	0x000000f0


	//   ....[1]....
        /*00a0*/ 	.word	0x000006d0


	//   ....[2]....
        /*00a4*/ 	.word	0x00000dc0


	//----- nvinfo : EIATTR_CRS_STACK_SIZE
	.align		4
.L_63:
        /*00a8*/ 	.byte	0x04, 0x1e
        /*00aa*/ 	.short	(.L_65 - .L_64)
.L_64:
        /*00ac*/ 	.word	0x00000000


	//----- nvinfo : EIATTR_CBANK_PARAM_SIZE
	.align		4
.L_65:
        /*00b0*/ 	.byte	0x03, 0x19
        /*00b2*/ 	.short	0x0030


	//----- nvinfo : EIATTR_PARAM_CBANK
	.align		4
        /*00b4*/ 	.byte	0x04, 0x0a
        /*00b6*/ 	.short	(.L_67 - .L_66)
	.align		4
.L_66:
        /*00b8*/ 	.word	index@(.nv.constant0._Z24three_interpolate_kerneliiiiPKfPKiS0_Pf)
        /*00bc*/ 	.short	0x0380
        /*00be*/ 	.short	0x0030


	//----- nvinfo : EIATTR_SW_WAR
	.align		4
.L_67:
        /*00c0*/ 	.byte	0x04, 0x36
        /*00c2*/ 	.short	(.L_69 - .L_68)
.L_68:
        /*00c4*/ 	.word	0x00000008
.L_69:


//--------------------- .nv.info._Z15three_nn_kerneliiiPKfS0_PfPi --------------------------
	.section	.nv.info._Z15three_nn_kerneliiiPKfS0_PfPi,"",@"SHT_CUDA_INFO"
	.sectionflags	@""
	.align	4


	//----- nvinfo : EIATTR_CUDA_API_VERSION
	.align		4
        /*0000*/ 	.byte	0x04, 0x37
        /*0002*/ 	.short	(.L_71 - .L_70)
.L_70:
        /*0004*/ 	.word	0x00000082


	//----- nvinfo : EIATTR_KPARAM_INFO
	.align		4
.L_71:
        /*0008*/ 	.byte	0x04, 0x17
        /*000a*/ 	.short	(.L_73 - .L_72)
.L_72:
        /*000c*/ 	.word	0x00000000
        /*0010*/ 	.short	0x0006
        /*0012*/ 	.short	0x0028
        /*0014*/ 	.byte	0x00, 0xf5, 0x21, 0x00


	//----- nvinfo : EIATTR_KPARAM_INFO
	.align		4
.L_73:
        /*0018*/ 	.byte	0x04, 0x17
        /*001a*/ 	.short	(.L_75 - .L_74)
.L_74:
        /*001c*/ 	.word	0x00000000
        /*0020*/ 	.short	0x0005
        /*0022*/ 	.short	0x0020
        /*0024*/ 	.byte	0x00, 0xf5, 0x21, 0x00


	//----- nvinfo : EIATTR_KPARAM_INFO
	.align		4
.L_75:
        /*0028*/ 	.byte	0x04, 0x17
        /*002a*/ 	.short	(.L_77 - .L_76)
.L_76:
        /*002c*/ 	.word	0x00000000
        /*0030*/ 	.short	0x0004
        /*0032*/ 	.short	0x0018
        /*0034*/ 	.byte	0x00, 0xf5, 0x21, 0x00


	//----- nvinfo : EIATTR_KPARAM_INFO
	.align		4
.L_77:
        /*0038*/ 	.byte	0x04, 0x17
        /*003a*/ 	.short	(.L_79 - .L_78)
.L_78:
        /*003c*/ 	.word	0x00000000
        /*0040*/ 	.short	0x0003
        /*0042*/ 	.short	0x0010
        /*0044*/ 	.byte	0x00, 0xf5, 0x21, 0x00


	//----- nvinfo : EIATTR_KPARAM_INFO
	.align		4
.L_79:
        /*0048*/ 	.byte	0x04, 0x17
        /*004a*/ 	.short	(.L_81 - .L_80)
.L_80:
        /*004c*/ 	.word	0x00000000
        /*0050*/ 	.short	0x0002
        /*0052*/ 	.short	0x0008
        /*0054*/ 	.byte	0x00, 0xf0, 0x11, 0x00


	//----- nvinfo : EIATTR_KPARAM_INFO
	.align		4
.L_81:
        /*0058*/ 	.byte	0x04, 0x17
        /*005a*/ 	.short	(.L_83 - .L_82)
.L_82:
        /*005c*/ 	.word	0x00000000
        /*0060*/ 	.short	0x0001
        /*0062*/ 	.short	0x0004
        /*0064*/ 	.byte	0x00, 0xf0, 0x11, 0x00


	//----- nvinfo : EIATTR_KPARAM_INFO
	.align		4
.L_83:
        /*0068*/ 	.byte	0x04, 0x17
        /*006a*/ 	.short	(.L_85 - .L_84)
.L_84:
        /*006c*/ 	.word	0x00000000
        /*0070*/ 	.short	0x0000
        /*0072*/ 	.short	0x0000
        /*0074*/ 	.byte	0x00, 0xf0, 0x11, 0x00


	//----- nvinfo : EIATTR_SPARSE_MMA_MASK
	.align		4
.L_85:
        /*0078*/ 	.byte	0x03, 0x50
        /*007a*/ 	.short	0x0000


	//----- nvinfo : EIATTR_MAXREG_COUNT
	.align		4
        /*007c*/ 	.byte	0x03, 0x1b
        /*007e*/ 	.short	0x00ff


	//----- nvinfo : EIATTR_MERCURY_ISA_VERSION
	.align		4
        /*0080*/ 	.byte	0x03, 0x5f
        /*0082*/ 	.short	0x0101


	//----- nvinfo : EIATTR_VRC_CTA_INIT_COUNT
	.align		4
        /*0084*/ 	.byte	0x02, 0x4a
	.zero		1
	.zero		1


	//----- nvinfo : EIATTR_EXIT_INSTR_OFFSETS
	.align		4
        /*0088*/ 	.byte	0x04, 0x1c
        /*008a*/ 	.short	(.L_87 - .L_86)


	//   ....[0]....
.L_86:
        /*008c*/ 	.word	0x00000090


	//   ....[1]....
        /*0090*/ 	.word	0x000016e0


	//   ....[2]....
        /*0094*/ 	.word	0x00001a00


	//   ....[3]....
        /*0098*/ 	.word	0x00001d40


	//----- nvinfo : EIATTR_CRS_STACK_SIZE
	.align		4
.L_87:
        /*009c*/ 	.byte	0x04, 0x1e
        /*009e*/ 	.short	(.L_89 - .L_88)
.L_88:
        /*00a0*/ 	.word	0x00000000


	//----- nvinfo : EIATTR_CBANK_PARAM_SIZE
	.align		4
.L_89:
        /*00a4*/ 	.byte	0x03, 0x19
        /*00a6*/ 	.short	0x0030


	//----- nvinfo : EIATTR_PARAM_CBANK
	.align		4
        /*00a8*/ 	.byte	0x04, 0x0a
        /*00aa*/ 	.short	(.L_91 - .L_90)
	.align		4
.L_90:
        /*00ac*/ 	.word	index@(.nv.constant0._Z15three_nn_kerneliiiPKfS0_PfPi)
        /*00b0*/ 	.short	0x0380
        /*00b2*/ 	.short	0x0030


	//----- nvinfo : EIATTR_SW_WAR
	.align		4
.L_91:
        /*00b4*/ 	.byte	0x04, 0x36
        /*00b6*/ 	.short	(.L_93 - .L_92)
.L_92:
        /*00b8*/ 	.word	0x00000008
.L_93:


//--------------------- .nv.callgraph             --------------------------
	.section	.nv.callgraph,"",@"SHT_CUDA_CALLGRAPH"
	.align	4
	.sectionentsize	8
	.align		4
        /*0000*/ 	.word	0x00000000
	.align		4
        /*0004*/ 	.word	0xffffffff
	.align		4
        /*0008*/ 	.word	0x00000000
	.align		4
        /*000c*/ 	.word	0xfffffffe
	.align		4
        /*0010*/ 	.word	0x00000000
	.align		4
        /*0014*/ 	.word	0xfffffffd
	.align		4
        /*0018*/ 	.word	0x00000000
	.align		4
        /*001c*/ 	.word	0xfffffffc


//--------------------- .text._Z29three_interpolate_grad_kerneliiiiPKfPKiS0_Pf --------------------------
	.section	.text._Z29three_interpolate_grad_kerneliiiiPKfPKiS0_Pf,"ax",@progbits
	.align	128
        .global         _Z29three_interpolate_grad_kerneliiiiPKfPKiS0_Pf
        .type           _Z29three_interpolate_grad_kerneliiiiPKfPKiS0_Pf,@function
        .size           _Z29three_interpolate_grad_kerneliiiiPKfPKiS0_Pf,(.L_x_31 - _Z29three_interpolate_grad_kerneliiiiPKfPKiS0_Pf)
        .other          _Z29three_interpolate_grad_kerneliiiiPKfPKiS0_Pf,@"STO_CUDA_ENTRY STV_DEFAULT"
_Z29three_interpolate_grad_kerneliiiiPKfPKiS0_Pf:
.text._Z29three_interpolate_grad_kerneliiiiPKfPKiS0_Pf:
[----:B------:R-:W-:Y:S01]  /*0000*/  LDC R1, c[0x0][0x37c] ;  /* 0x0000df00ff017b82 */ /* 0x000fe20000000800 */
[----:B------:R-:W0:Y:S07]  /*0010*/  S2R R6, SR_TID.Y ;  /* 0x0000000000067919 */ /* 0x000e2e0000002200 */
[----:B------:R-:W1:Y:S01]  /*0020*/  LDC R7, c[0x0][0x384] ;  /* 0x0000e100ff077b82 */ /* 0x000e620000000800 */
[----:B------:R-:W0:Y:S01]  /*0030*/  LDCU UR4, c[0x0][0x360] ;  /* 0x00006c00ff0477ac */ /* 0x000e220008000800 */
[----:B------:R-:W0:Y:S01]  /*0040*/  S2R R5, SR_TID.X ;  /* 0x0000000000057919 */ /* 0x000e220000002100 */
[----:B------:R-:W2:Y:S05]  /*0050*/  LDCU UR5, c[0x0][0x364] ;  /* 0x00006c80ff0577ac */ /* 0x000eaa0008000800 */
[----:B------:R-:W1:Y:S08]  /*0060*/  LDC.64 R2, c[0x0][0x388] ;  /* 0x0000e200ff027b82 */ /* 0x000e700000000a00 */
[----:B------:R-:W3:Y:S01]  /*0070*/  S2UR UR6, SR_CTAID.X ;  /* 0x00000000000679c3 */ /* 0x000ee20000002500 */
[----:B-1----:R-:W-:-:S02]  /*0080*/  IMAD R0, R7, R2, RZ ;  /* 0x0000000207007224 */ /* 0x002fc400078e02ff */
[----:B0-----:R-:W-:Y:S01]  /*0090*/  IMAD R6, R6, UR4, R5 ;  /* 0x0000000406067c24 */ /* 0x001fe2000f8e0205 */
[----:B--2---:R-:W-:-:S04]  /*00a0*/  UIMAD UR4, UR4, UR5, URZ ;  /* 0x00000005040472a4 */ /* 0x004fc8000f8e02ff */
[----:B------:R-:W-:Y:S01]  /*00b0*/  ISETP.GE.AND P0, PT, R6, R0, PT ;  /* 0x000000000600720c */ /* 0x000fe20003f06270 */
[----:B---3--:R-:W-:Y:S02]  /*00c0*/  IMAD R7, R7, UR6, RZ ;  /* 0x0000000607077c24 */ /* 0x008fe4000f8e02ff */
[----:B------:R-:W-:-:S10]  /*00d0*/  IMAD R4, R2, UR6, RZ ;  /* 0x0000000602047c24 */ /* 0x000fd4000f8e02ff */
[----:B------:R-:W-:Y:S05]  /*00e0*/  @P0 EXIT ;  /* 0x000000000000094d */ /* 0x000fea0003800000 */
[----:B------:R-:W0:Y:S01]  /*00f0*/  I2F.U32.RP R11, UR4 ;  /* 0x00000004000b7d06 */ /* 0x000e220008209000 */
[----:B------:R-:W-:Y:S01]  /*0100*/  VIADD R5, R6, UR4 ;  /* 0x0000000406057c36 */ /* 0x000fe20008000000 */
[----:B------:R-:W-:Y:S01]  /*0110*/  ISETP.NE.U32.AND P2, PT, RZ, UR4, PT ;  /* 0x00000004ff007c0c */ /* 0x000fe2000bf45070 */
[----:B------:R-:W-:Y:S01]  /*0120*/  IMAD R13, RZ, RZ, -UR4 ;  /* 0x80000004ff0d7e24 */ /* 0x000fe2000f8e02ff */
[----:B------:R-:W1:Y:S01]  /*0130*/  LDC.64 R14, c[0x0][0x3a8] ;  /* 0x0000ea00ff0e7b82 */ /* 0x000e620000000a00 */
[----:B------:R-:W-:Y:S01]  /*0140*/  IMAD R17, R4, R3, RZ ;  /* 0x0000000304117224 */ /* 0x000fe200078e02ff */
[----:B------:R-:W-:Y:S01]  /*0150*/  ISETP.GE.U32.AND P0, PT, R5, R0, PT ;  /* 0x000000000500720c */ /* 0x000fe20003f06070 */
[----:B------:R-:W-:Y:S01]  /*0160*/  IMAD R3, R7, R2, RZ ;  /* 0x0000000207037224 */ /* 0x000fe200078e02ff */
[----:B------:R-:W-:Y:S01]  /*0170*/  VIMNMX.U32 R10, PT, PT, R0, R5, !PT ;  /* 0x00000005000a7248 */ /* 0x000fe20007fe0000 */
[----:B------:R-:W2:Y:S01]  /*0180*/  LDCU.64 UR6, c[0x0][0x358] ;  /* 0x00006b00ff0677ac */ /* 0x000ea20008000a00 */
[----:B------:R-:W-:Y:S01]  /*0190*/  SEL R16, RZ, 0x1, P0 ;  /* 0x00000001ff107807 */ /* 0x000fe20000000000 */
[----:B------:R-:W-:Y:S01]  /*01a0*/  BSSY.RECONVERGENT B0, `(.L_x_0) ;  /* 0x000005d000007945 */ /* 0x000fe20003800200 */
[----:B------:R-:W-:-:S02]  /*01b0*/  SHF.R.S32.HI R4, RZ, 0x1f, R3 ;  /* 0x0000001fff047819 */ /* 0x000fc40000011403 */
[----:B------:R-:W-:Y:S01]  /*01c0*/  IADD3 R10, PT, PT, R10, -R5, -R16 ;  /* 0x800000050a0a7210 */ /* 0x000fe20007ffe810 */
[----:B0-----:R-:W0:Y:S01]  /*01d0*/  MUFU.RCP R11, R11 ;  /* 0x0000000b000b7308 */ /* 0x001e220000001000 */
[----:B-1----:R-:W-:-:S04]  /*01e0*/  IMAD.WIDE R14, R17, 0x4, R14 ;  /* 0x00000004110e7825 */ /* 0x002fc800078e020e */
[----:B0-----:R-:W-:-:S04]  /*01f0*/  VIADD R8, R11, 0xffffffe ;  /* 0x0ffffffe0b087836 */ /* 0x001fc80000000000 */
[----:B------:R0:W1:Y:S02]  /*0200*/  F2I.FTZ.U32.TRUNC.NTZ R9, R8 ;  /* 0x0000000800097305 */ /* 0x000064000021f000 */
[----:B0-----:R-:W-:Y:S02]  /*0210*/  IMAD.MOV.U32 R8, RZ, RZ, RZ ;  /* 0x000000ffff087224 */ /* 0x001fe400078e00ff */
[----:B-1----:R-:W-:-:S04]  /*0220*/  IMAD R13, R13, R9, RZ ;  /* 0x000000090d0d7224 */ /* 0x002fc800078e02ff */
[----:B------:R-:W-:Y:S02]  /*0230*/  IMAD.HI.U32 R9, R9, R13, R8 ;  /* 0x0000000d09097227 */ /* 0x000fe400078e0008 */
[----:B------:R-:W0:Y:S04]  /*0240*/  LDC.64 R12, c[0x0][0x3a0] ;  /* 0x0000e800ff0c7b82 */ /* 0x000e280000000a00 */
[----:B------:R-:W-:-:S05]  /*0250*/  IMAD.HI.U32 R9, R9, R10, RZ ;  /* 0x0000000a09097227 */ /* 0x000fca00078e00ff */
[----:B------:R-:W-:-:S05]  /*0260*/  IADD3 R11, PT, PT, -R9, RZ, RZ ;  /* 0x000000ff090b7210 */ /* 0x000fca0007ffe1ff */
[----:B------:R-:W-:-:S05]  /*0270*/  IMAD R10, R11, UR4, R10 ;  /* 0x000000040b0a7c24 */ /* 0x000fca000f8e020a */
[----:B------:R-:W-:-:S13]  /*0280*/  ISETP.GE.U32.AND P0, PT, R10, UR4, PT ;  /* 0x000000040a007c0c */ /* 0x000fda000bf06070 */
[----:B------:R-:W-:Y:S02]  /*0290*/  @P0 VIADD R10, R10, -UR4 ;  /* 0x800000040a0a0c36 */ /* 0x000fe40008000000 */
[----:B------:R-:W-:-:S03]  /*02a0*/  @P0 VIADD R9, R9, 0x1 ;  /* 0x0000000109090836 */ /* 0x000fc60000000000 */
[----:B------:R-:W-:Y:S02]  /*02b0*/  ISETP.GE.U32.AND P1, PT, R10, UR4, PT ;  /* 0x000000040a007c0c */ /* 0x000fe4000bf26070 */
[----:B------:R-:W1:Y:S11]  /*02c0*/  LDC.64 R10, c[0x0][0x398] ;  /* 0x0000e600ff0a7b82 */ /* 0x000e760000000a00 */
[----:B------:R-:W-:Y:S01]  /*02d0*/  @P1 VIADD R9, R9, 0x1 ;  /* 0x0000000109091836 */ /* 0x000fe20000000000 */
[----:B------:R-:W-:-:S04]  /*02e0*/  @!P2 LOP3.LUT R9, RZ, UR4, RZ, 0x33, !PT ;  /* 0x00000004ff09ac12 */ /* 0x000fc8000f8e33ff */
[----:B------:R-:W-:Y:S01]  /*02f0*/  IADD3 R16, PT, PT, R16, R9, RZ ;  /* 0x0000000910107210 */ /* 0x000fe20007ffe0ff */
[----:B------:R-:W-:-:S03]  /*0300*/  IMAD R9, R7, 0x3, RZ ;  /* 0x0000000307097824 */ /* 0x000fc600078e02ff */
[C---:B------:R-:W-:Y:S01]  /*0310*/  LOP3.LUT R8, R16.reuse, 0x1, RZ, 0xc0, !PT ;  /* 0x0000000110087812 */ /* 0x040fe200078ec0ff */
[C---:B0-----:R-:W-:Y:S01]  /*0320*/  IMAD.WIDE R12, R9.reuse, 0x4, R12 ;  /* 0x00000004090c7825 */ /* 0x041fe200078e020c */
[----:B------:R-:W-:Y:S02]  /*0330*/  ISETP.NE.AND P0, PT, R16, RZ, PT ;  /* 0x000000ff1000720c */ /* 0x000fe40003f05270 */
[----:B------:R-:W-:Y:S01]  /*0340*/  ISETP.NE.U32.AND P1, PT, R8, 0x1, PT ;  /* 0x000000010800780c */ /* 0x000fe20003f25070 */
[----:B-1----:R-:W-:-:S12]  /*0350*/  IMAD.WIDE R10, R9, 0x4, R10 ;  /* 0x00000004090a7825 */ /* 0x002fd800078e020a */
[----:B--2---:R-:W-:Y:S05]  /*0360*/  @!P1 BRA `(.L_x_1) ;  /* 0x0000000400009947 */ /* 0x004fea0003800000 */
[----:B------:R-:W-:Y:S01]  /*0370*/  IABS R16, R2 ;  /* 0x0000000200107213 */ /* 0x000fe20000000000 */
[----:B------:R-:W0:Y:S01]  /*0380*/  LDCU.64 UR8, c[0x0][0x390] ;  /* 0x00007200ff0877ac */ /* 0x000e220008000a00 */
[----:B------:R-:W-:Y:S02]  /*0390*/  IABS R18, R6 ;  /* 0x0000000600127213 */ /* 0x000fe40000000000 */
[----:B------:R-:W1:Y:S08]  /*03a0*/  I2F.RP R7, R16 ;  /* 0x0000001000077306 */ /* 0x000e700000209400 */
[----:B-1----:R-:W1:Y:S02]  /*03b0*/  MUFU.RCP R7, R7 ;  /* 0x0000000700077308 */ /* 0x002e640000001000 */
[----:B-1----:R-:W-:-:S06]  /*03c0*/  VIADD R8, R7, 0xffffffe ;  /* 0x0ffffffe07087836 */ /* 0x002fcc0000000000 */
[----:B------:R1:W2:Y:S02]  /*03d0*/  F2I.FTZ.U32.TRUNC.NTZ R9, R8 ;  /* 0x0000000800097305 */ /* 0x0002a4000021f000 */
[----:B-1----:R-:W-:Y:S02]  /*03e0*/  IMAD.MOV.U32 R8, RZ, RZ, RZ ;  /* 0x000000ffff087224 */ /* 0x002fe400078e00ff */
[----:B--2---:R-:W-:-:S04]  /*03f0*/  IMAD.MOV R17, RZ, RZ, -R9 ;  /* 0x000000ffff117224 */ /* 0x004fc800078e0a09 */
[----:B------:R-:W-:-:S04]  /*0400*/  IMAD R17, R17, R16, RZ ;  /* 0x0000001011117224 */ /* 0x000fc800078e02ff */
[----:B------:R-:W-:Y:S01]  /*0410*/  IMAD.HI.U32 R9, R9, R17, R8 ;  /* 0x0000001109097227 */ /* 0x000fe200078e0008 */
[----:B------:R-:W-:-:S05]  /*0420*/  MOV R17, R18 ;  /* 0x0000001200117202 */ /* 0x000fca0000000f00 */
[----:B------:R-:W-:-:S04]  /*0430*/  IMAD.HI.U32 R9, R9, R17, RZ ;  /* 0x0000001109097227 */ /* 0x000fc800078e00ff */
[----:B------:R-:W-:-:S04]  /*0440*/  IMAD.MOV R7, RZ, RZ, -R9 ;  /* 0x000000ffff077224 */ /* 0x000fc800078e0a09 */
[----:B------:R-:W-:-:S05]  /*0450*/  IMAD R7, R16, R7, R17 ;  /* 0x0000000710077224 */ /* 0x000fca00078e0211 */
[----:B------:R-:W-:-:S13]  /*0460*/  ISETP.GT.U32.AND P3, PT, R16, R7, PT ;  /* 0x000000071000720c */ /* 0x000fda0003f64070 */
[----:B------:R-:W-:Y:S02]  /*0470*/  @!P3 IMAD.IADD R7, R7, 0x1, -R16 ;  /* 0x000000010707b824 */ /* 0x000fe400078e0a10 */
[----:B------:R-:W-:Y:S01]  /*0480*/  @!P3 VIADD R9, R9, 0x1 ;  /* 0x000000010909b836 */ /* 0x000fe20000000000 */
[----:B------:R-:W-:Y:S02]  /*0490*/  ISETP.NE.AND P3, PT, R2, RZ, PT ;  /* 0x000000ff0200720c */ /* 0x000fe40003f65270 */
[----:B------:R-:W-:Y:S02]  /*04a0*/  ISETP.GE.U32.AND P1, PT, R7, R16, PT ;  /* 0x000000100700720c */ /* 0x000fe40003f26070 */
[----:B------:R-:W-:-:S04]  /*04b0*/  LOP3.LUT R7, R6, R2, RZ, 0x3c, !PT ;  /* 0x0000000206077212 */ /* 0x000fc800078e3cff */
[----:B------:R-:W-:-:S07]  /*04c0*/  ISETP.GE.AND P2, PT, R7, RZ, PT ;  /* 0x000000ff0700720c */ /* 0x000fce0003f46270 */
[----:B------:R-:W-:-:S05]  /*04d0*/  @P1 IADD3 R9, PT, PT, R9, 0x1, RZ ;  /* 0x0000000109091810 */ /* 0x000fca0007ffe0ff */
[----:B------:R-:W-:-:S04]  /*04e0*/  IMAD.MOV.U32 R26, RZ, RZ, R9 ;  /* 0x000000ffff1a7224 */ /* 0x000fc800078e0009 */
[----:B------:R-:W-:Y:S01]  /*04f0*/  @!P2 IMAD.MOV R26, RZ, RZ, -R26 ;  /* 0x000000ffff1aa224 */ /* 0x000fe200078e0a1a */
[----:B------:R-:W-:-:S05]  /*0500*/  @!P3 LOP3.LUT R26, RZ, R2, RZ, 0x33, !PT ;  /* 0x00000002ff1ab212 */ /* 0x000fca00078e33ff */
[----:B------:R-:W-:-:S04]  /*0510*/  IMAD R17, R26, 0x3, RZ ;  /* 0x000000031a117824 */ /* 0x000fc800078e02ff */
[----:B------:R-:W-:Y:S01]  /*0520*/  IMAD.WIDE R18, R17, 0x4, R10 ;  /* 0x0000000411127825 */ /* 0x000fe200078e020a */
[----:B------:R-:W-:-:S04]  /*0530*/  IADD3 R7, P1, PT, R3, R6, RZ ;  /* 0x0000000603077210 */ /* 0x000fc80007f3e0ff */
[----:B------:R-:W2:Y:S04]  /*0540*/  LDG.E.CONSTANT R25, desc[UR6][R18.64] ;  /* 0x0000000612197981 */ /* 0x000ea8000c1e9900 */
[----:B------:R-:W3:Y:S01]  /*0550*/  LDG.E.CONSTANT R21, desc[UR6][R18.64+0x4] ;  /* 0x0000040612157981 */ /* 0x000ee2000c1e9900 */
[----:B------:R-:W-:-:S03]  /*0560*/  IMAD.X R16, RZ, RZ, R4, P1 ;  /* 0x000000ffff107224 */ /* 0x000fc600008e0604 */
[----:B------:R1:W4:Y:S01]  /*0570*/  LDG.E.CONSTANT R23, desc[UR6][R18.64+0x8] ;  /* 0x0000080612177981 */ /* 0x000322000c1e9900 */
[----:B0-----:R-:W-:-:S04]  /*0580*/  LEA R8, P1, R7, UR8, 0x2 ;  /* 0x0000000807087c11 */ /* 0x001fc8000f8210ff */
[----:B------:R-:W-:Y:S01]  /*0590*/  LEA.HI.X R9, R7, UR9, R16, 0x2, P1 ;  /* 0x0000000907097c11 */ /* 0x000fe200088f1410 */
[----:B------:R-:W-:-:S04]  /*05a0*/  IMAD.WIDE R16, R17, 0x4, R12 ;  /* 0x0000000411107825 */ /* 0x000fc800078e020c */
[----:B------:R0:W5:Y:S04]  /*05b0*/  LDG.E.CONSTANT R7, desc[UR6][R8.64] ;  /* 0x0000000608077981 */ /* 0x000168000c1e9900 */
[----:B------:R-:W5:Y:S04]  /*05c0*/  LDG.E.CONSTANT R20, desc[UR6][R16.64] ;  /* 0x0000000610147981 */ /* 0x000f68000c1e9900 */
[----:B------:R-:W5:Y:S04]  /*05d0*/  LDG.E.CONSTANT R22, desc[UR6][R16.64+0x4] ;  /* 0x0000040610167981 */ /* 0x000f68000c1e9900 */
[----:B------:R0:W5:Y:S01]  /*05e0*/  LDG.E.CONSTANT R24, desc[UR6][R16.64+0x8] ;  /* 0x0000080610187981 */ /* 0x000162000c1e9900 */
[----:B------:R-:W-:-:S05]  /*05f0*/  IADD3 R27, PT, PT, -R26, RZ, RZ ;  /* 0x000000ff1a1b7210 */ /* 0x000fca0007ffe1ff */
[----:B------:R-:W-:Y:S02]  /*0600*/  IMAD R6, R2, R27, R6 ;  /* 0x0000001b02067224 */ /* 0x000fe400078e0206 */
[-C--:B--2---:R-:W-:Y:S02]  /*0610*/  IMAD R25, R25, R2.reuse, RZ ;  /* 0x0000000219197224 */ /* 0x084fe400078e02ff */
[----:B---3--:R-:W-:-:S03]  /*0620*/  IMAD R27, R21, R2, RZ ;  /* 0x00000002151b7224 */ /* 0x008fc600078e02ff */
[C---:B-1----:R-:W-:Y:S01]  /*0630*/  IADD3 R19, P1, PT, R6.reuse, R25, RZ ;  /* 0x0000001906137210 */ /* 0x042fe20007f3e0ff */
[----:B----4-:R-:W-:Y:S01]  /*0640*/  IMAD R29, R23, R2, RZ ;  /* 0x00000002171d7224 */ /* 0x010fe200078e02ff */
[C---:B------:R-:W-:Y:S02]  /*0650*/  IADD3 R23, P3, PT, R6.reuse, R27, RZ ;  /* 0x0000001b06177210 */ /* 0x040fe40007f7e0ff */
[----:B------:R-:W-:Y:S02]  /*0660*/  LEA.HI.X.SX32 R25, R25, RZ, 0x1, P1 ;  /* 0x000000ff19197211 */ /* 0x000fe400008f0eff */
[----:B------:R-:W-:Y:S02]  /*0670*/  IADD3 R21, P2, PT, R6, R29, RZ ;  /* 0x0000001d06157210 */ /* 0x000fe40007f5e0ff */
[----:B------:R-:W-:Y:S02]  /*0680*/  LEA.HI.X.SX32 R27, R27, RZ, 0x1, P3 ;  /* 0x000000ff1b1b7211 */ /* 0x000fe400018f0eff */
[----:B0-----:R-:W-:-:S02]  /*0690*/  LEA R8, P1, R19, R14, 0x2 ;  /* 0x0000000e13087211 */ /* 0x001fc400078210ff */
[-C--:B------:R-:W-:Y:S02]  /*06a0*/  LEA R16, P3, R23, R14.reuse, 0x2 ;  /* 0x0000000e17107211 */ /* 0x080fe400078610ff */
[----:B------:R-:W-:Y:S02]  /*06b0*/  LEA.HI.X.SX32 R29, R29, RZ, 0x1, P2 ;  /* 0x000000ff1d1d7211 */ /* 0x000fe400010f0eff */
[----:B------:R-:W-:Y:S02]  /*06c0*/  LEA R18, P2, R21, R14, 0x2 ;  /* 0x0000000e15127211 */ /* 0x000fe400078410ff */
[-C--:B------:R-:W-:Y:S02]  /*06d0*/  LEA.HI.X R9, R19, R15.reuse, R25, 0x2, P1 ;  /* 0x0000000f13097211 */ /* 0x080fe400008f1419 */
[----:B------:R-:W-:Y:S01]  /*06e0*/  LEA.HI.X R17, R23, R15, R27, 0x2, P3 ;  /* 0x0000000f17117211 */ /* 0x000fe200018f141b */
[----:B-----5:R-:W-:Y:S01]  /*06f0*/  FMUL R23, R20, R7 ;  /* 0x0000000714177220 */ /* 0x020fe20000400000 */
[----:B------:R-:W-:Y:S01]  /*0700*/  LEA.HI.X R19, R21, R15, R29, 0x2, P2 ;  /* 0x0000000f15137211 */ /* 0x000fe200010f141d */
[-C--:B------:R-:W-:Y:S01]  /*0710*/  FMUL R21, R22, R7.reuse ;  /* 0x0000000716157220 */ /* 0x080fe20000400000 */
[----:B------:R-:W-:-:S02]  /*0720*/  FMUL R7, R24, R7 ;  /* 0x0000000718077220 */ /* 0x000fc40000400000 */
[----:B------:R0:W-:Y:S04]  /*0730*/  REDG.E.ADD.F32.FTZ.RN.STRONG.GPU desc[UR6][R8.64], R23 ;  /* 0x00000017080079a6 */ /* 0x0001e8000c12f306 */
[----:B------:R0:W-:Y:S04]  /*0740*/  REDG.E.ADD.F32.FTZ.RN.STRONG.GPU desc[UR6][R16.64], R21 ;  /* 0x00000015100079a6 */ /* 0x0001e8000c12f306 */
[----:B------:R0:W-:Y:S01]  /*0750*/  REDG.E.ADD.F32.FTZ.RN.STRONG.GPU desc[UR6][R18.64], R7 ;  /* 0x00000007120079a6 */ /* 0x0001e2000c12f306 */
[----:B------:R-:W-:-:S07]  /*0760*/  IMAD.MOV.U32 R6, RZ, RZ, R5 ;  /* 0x000000ffff067224 */ /* 0x000fce00078e0005 */
.L_x_1:
[----:B------:R-:W-:Y:S05]  /*0770*/  BSYNC.RECONVERGENT B0 ;  /* 0x0000000000007941 */ /* 0x000fea0003800200 */
.L_x_0:
[----:B------:R-:W-:Y:S05]  /*0780*/  @!P0 EXIT ;  /* 0x000000000000894d */ /* 0x000fea0003800000 */
[----:B------:R-:W-:Y:S01]  /*0790*/  IABS R5, R2 ;  /* 0x0000000200057213 */ /* 0x000fe20000000000 */
[----:B------:R-:W1:Y:S03]  /*07a0*/  LDCU.64 UR8, c[0x0][0x390] ;  /* 0x00007200ff0877ac */ /* 0x000e660008000a00 */
[----:B0-----:R-:W0:Y:S08]  /*07b0*/  I2F.RP R7, R5 ;  /* 0x0000000500077306 */ /* 0x001e300000209400 */
[----:B0-----:R-:W0:Y:S02]  /*07c0*/  MUFU.RCP R7, R7 ;  /* 0x0000000700077308 */ /* 0x001e240000001000 */
[----:B0-----:R-:W-:-:S06]  /*07d0*/  VIADD R8, R7, 0xffffffe ;  /* 0x0ffffffe07087836 */ /* 0x001fcc0000000000 */
[----:B------:R0:W2:Y:S02]  /*07e0*/  F2I.FTZ.U32.TRUNC.NTZ R9, R8 ;  /* 0x0000000800097305 */ /* 0x0000a4000021f000 */
[----:B0-----:R-:W-:Y:S02]  /*07f0*/  HFMA2 R8, -RZ, RZ, 0, 0 ;  /* 0x00000000ff087431 */ /* 0x001fe400000001ff */
[----:B--2---:R-:W-:-:S04]  /*0800*/  IMAD.MOV R2, RZ, RZ, -R9 ;  /* 0x000000ffff027224 */ /* 0x004fc800078e0a09 */
[----:B------:R-:W-:-:S04]  /*0810*/  IMAD R17, R2, R5, RZ ;  /* 0x0000000502117224 */ /* 0x000fc800078e02ff */
[----:B-1----:R-:W-:-:S07]  /*0820*/  IMAD.HI.U32 R2, R9, R17, R8 ;  /* 0x0000001109027227 */ /* 0x002fce00078e0008 */
.L_x_2:
[----:B0-----:R-:W0:Y:S01]  /*0830*/  LDC R7, c[0x0][0x388] ;  /* 0x0000e200ff077b82 */ /* 0x001e220000000800 */
[----:B------:R-:W-:-:S05]  /*0840*/  IABS R9, R6 ;  /* 0x0000000600097213 */ /* 0x000fca0000000000 */
[----:B------:R-:W-:-:S04]  /*0850*/  IMAD.HI.U32 R2, R2, R9, RZ ;  /* 0x0000000902027227 */ /* 0x000fc800078e00ff */
[----:B------:R-:W-:Y:S01]  /*0860*/  IMAD.MOV R16, RZ, RZ, -R2 ;  /* 0x000000ffff107224 */ /* 0x000fe200078e0a02 */
[-C--:B0-----:R-:W-:Y:S02]  /*0870*/  IABS R8, R7.reuse ;  /* 0x0000000700087213 */ /* 0x081fe40000000000 */
[----:B------:R-:W-:-:S03]  /*0880*/  LOP3.LUT R24, RZ, R7, RZ, 0x33, !PT ;  /* 0x00000007ff187212 */ /* 0x000fc600078e33ff */
[----:B------:R-:W-:-:S05]  /*0890*/  IMAD R16, R8, R16, R9 ;  /* 0x0000001008107224 */ /* 0x000fca00078e0209 */
[----:B------:R-:W-:-:S13]  /*08a0*/  ISETP.GT.U32.AND P1, PT, R5, R16, PT ;  /* 0x000000100500720c */ /* 0x000fda0003f24070 */
[----:B------:R-:W-:Y:S02]  /*08b0*/  @!P1 IMAD.IADD R16, R16, 0x1, -R8 ;  /* 0x0000000110109824 */ /* 0x000fe400078e0a08 */
[----:B------:R-:W-:-:S03]  /*08c0*/  @!P1 VIADD R2, R2, 0x1 ;  /* 0x0000000102029836 */ /* 0x000fc60000000000 */
[----:B------:R-:W-:Y:S02]  /*08d0*/  ISETP.GE.U32.AND P0, PT, R16, R5, PT ;  /* 0x000000051000720c */ /* 0x000fe40003f06070 */
[----:B------:R-:W-:-:S04]  /*08e0*/  LOP3.LUT R5, R6, R7, RZ, 0x3c, !PT ;  /* 0x0000000706057212 */ /* 0x000fc800078e3cff */
[----:B------:R-:W-:-:S07]  /*08f0*/  ISETP.GE.AND P2, PT, R5, RZ, PT ;  /* 0x000000ff0500720c */ /* 0x000fce0003f46270 */
[----:B------:R-:W-:Y:S02]  /*0900*/  @P0 IADD3 R2, PT, PT, R2, 0x1, RZ ;  /* 0x0000000102020810 */ /* 0x000fe40007ffe0ff */
[----:B------:R-:W-:-:S04]  /*0910*/  ISETP.NE.AND P0, PT, R7, RZ, PT ;  /* 0x000000ff0700720c */ /* 0x000fc80003f05270 */
[----:B------:R-:W-:-:S05]  /*0920*/  @!P2 IMAD.MOV R2, RZ, RZ, -R2 ;  /* 0x000000ffff02a224 */ /* 0x000fca00078e0a02 */
[----:B------:R-:W-:-:S05]  /*0930*/  SEL R5, R24, R2, !P0 ;  /* 0x0000000218057207 */ /* 0x000fca0004000000 */
[----:B------:R-:W-:-:S04]  /*0940*/  IMAD R19, R5, 0x3, RZ ;  /* 0x0000000305137824 */ /* 0x000fc800078e02ff */
[----:B------:R-:W-:Y:S01]  /*0950*/  IMAD.WIDE R26, R19, 0x4, R10 ;  /* 0x00000004131a7825 */ /* 0x000fe200078e020a */
[----:B------:R-:W-:-:S04]  /*0960*/  IADD3 R9, P1, PT, R3, R6, RZ ;  /* 0x0000000603097210 */ /* 0x000fc80007f3e0ff */
[----:B------:R-:W2:Y:S01]  /*0970*/  LDG.E.CONSTANT R2, desc[UR6][R26.64] ;  /* 0x000000061a027981 */ /* 0x000ea2000c1e9900 */
[----:B------:R-:W-:Y:S01]  /*0980*/  IMAD.X R16, RZ, RZ, R4, P1 ;  /* 0x000000ffff107224 */ /* 0x000fe200008e0604 */
[----:B------:R-:W-:Y:S01]  /*0990*/  LEA R22, P1, R9, UR8, 0x2 ;  /* 0x0000000809167c11 */ /* 0x000fe2000f8210ff */
[----:B------:R-:W-:Y:S01]  /*09a0*/  IMAD.WIDE R18, R19, 0x4, R12 ;  /* 0x0000000413127825 */ /* 0x000fe200078e020c */
[----:B------:R-:W3:Y:S02]  /*09b0*/  LDG.E.CONSTANT R28, desc[UR6][R26.64+0x4] ;  /* 0x000004061a1c7981 */ /* 0x000ee4000c1e9900 */
[----:B------:R-:W-:Y:S02]  /*09c0*/  LEA.HI.X R23, R9, UR9, R16, 0x2, P1 ;  /* 0x0000000909177c11 */ /* 0x000fe400088f1410 */
[----:B------:R-:W4:Y:S04]  /*09d0*/  LDG.E.CONSTANT R16, desc[UR6][R18.64] ;  /* 0x0000000612107981 */ /* 0x000f28000c1e9900 */
[----:B------:R0:W4:Y:S04]  /*09e0*/  LDG.E.CONSTANT R25, desc[UR6][R22.64] ;  /* 0x0000000616197981 */ /* 0x000128000c1e9900 */
[----:B------:R-:W5:Y:S01]  /*09f0*/  LDG.E.CONSTANT R20, desc[UR6][R18.64+0x4] ;  /* 0x0000040612147981 */ /* 0x000f62000c1e9900 */
[----:B------:R-:W1:Y:S03]  /*0a00*/  I2F.RP R21, R8 ;  /* 0x0000000800157306 */ /* 0x000e660000209400 */
[----:B------:R-:W5:Y:S05]  /*0a10*/  LDG.E.CONSTANT R26, desc[UR6][R26.64+0x8] ;  /* 0x000008061a1a7981 */ /* 0x000f6a000c1e9900 */
[----:B-1----:R-:W1:Y:S01]  /*0a20*/  MUFU.RCP R21, R21 ;  /* 0x0000001500157308 */ /* 0x002e620000001000 */
[----:B------:R-:W-:-:S05]  /*0a30*/  IADD3 R9, PT, PT, -R5, RZ, RZ ;  /* 0x000000ff05097210 */ /* 0x000fca0007ffe1ff */
[----:B------:R-:W-:Y:S02]  /*0a40*/  IMAD R9, R7, R9, R6 ;  /* 0x0000000907097224 */ /* 0x000fe400078e0206 */
[----:B-1----:R-:W-:-:S06]  /*0a50*/  VIADD R17, R21, 0xffffffe ;  /* 0x0ffffffe15117836 */ /* 0x002fcc0000000000 */
[----:B------:R-:W1:Y:S01]  /*0a60*/  F2I.FTZ.U32.TRUNC.NTZ R17, R17 ;  /* 0x0000001100117305 */ /* 0x000e62000021f000 */
[----:B------:R-:W-:Y:S02]  /*0a70*/  VIADD R6, R6, UR4 ;  /* 0x0000000406067c36 */ /* 0x000fe40008000000 */
[----:B--2---:R-:W-:-:S05]  /*0a80*/  IMAD R2, R2, R7, RZ ;  /* 0x0000000702027224 */ /* 0x004fca00078e02ff */
[----:B------:R-:W-:-:S04]  /*0a90*/  IADD3 R5, P1, PT, R9, R2, RZ ;  /* 0x0000000209057210 */ /* 0x000fc80007f3e0ff */
[----:B------:R-:W-:Y:S02]  /*0aa0*/  LEA.HI.X.SX32 R2, R2, RZ, 0x1, P1 ;  /* 0x000000ff02027211 */ /* 0x000fe400008f0eff */
[----:B0-----:R-:W-:-:S04]  /*0ab0*/  LEA R22, P1, R5, R14, 0x2 ;  /* 0x0000000e05167211 */ /* 0x001fc800078210ff */
[----:B------:R-:W-:Y:S01]  /*0ac0*/  LEA.HI.X R23, R5, R15, R2, 0x2, P1 ;  /* 0x0000000f05177211 */ /* 0x000fe200008f1402 */
[--C-:B-1----:R-:W-:Y:S02]  /*0ad0*/  IMAD.MOV R5, RZ, RZ, -R17.reuse ;  /* 0x000000ffff057224 */ /* 0x102fe400078e0a11 */
[----:B----4-:R-:W-:Y:S01]  /*0ae0*/  FMUL R21, R16, R25 ;  /* 0x0000001910157220 */ /* 0x010fe20000400000 */
[----:B------:R-:W-:Y:S02]  /*0af0*/  IMAD.MOV.U32 R16, RZ, RZ, RZ ;  /* 0x000000ffff107224 */ /* 0x000fe400078e00ff */
[----:B------:R-:W-:Y:S02]  /*0b00*/  IMAD R5, R5, R8, RZ ;  /* 0x0000000805057224 */ /* 0x000fe400078e02ff */
[----:B---3--:R-:W-:Y:S01]  /*0b10*/  IMAD R28, R28, R7, RZ ;  /* 0x000000071c1c7224 */ /* 0x008fe200078e02ff */
[----:B------:R0:W-:Y:S01]  /*0b20*/  REDG.E.ADD.F32.FTZ.RN.STRONG.GPU desc[UR6][R22.64], R21 ;  /* 0x00000015160079a6 */ /* 0x0001e2000c12f306 */
[----:B------:R-:W-:Y:S01]  /*0b30*/  IMAD.HI.U32 R2, R17, R5, R16 ;  /* 0x0000000511027227 */ /* 0x000fe200078e0010 */
[----:B------:R-:W-:-:S05]  /*0b40*/  IABS R17, R6 ;  /* 0x0000000600117213 */ /* 0x000fca0000000000 */
[----:B------:R-:W-:-:S05]  /*0b50*/  IMAD.HI.U32 R16, R2, R17, RZ ;  /* 0x0000001102107227 */ /* 0x000fca00078e00ff */
[----:B------:R-:W-:-:S05]  /*0b60*/  IADD3 R5, PT, PT, -R16, RZ, RZ ;  /* 0x000000ff10057210 */ /* 0x000fca0007ffe1ff */
[----:B------:R-:W-:Y:S02]  /*0b70*/  IMAD R17, R8, R5, R17 ;  /* 0x0000000508117224 */ /* 0x000fe400078e0211 */
[----:B------:R-:W-:-:S05]  /*0b80*/  IMAD.MOV.U32 R5, RZ, RZ, R8 ;  /* 0x000000ffff057224 */ /* 0x000fca00078e0008 */
[----:B------:R-:W-:-:S13]  /*0b90*/  ISETP.GT.U32.AND P3, PT, R5, R17, PT ;  /* 0x000000110500720c */ /* 0x000fda0003f64070 */
[----:B------:R-:W-:-:S05]  /*0ba0*/  @!P3 IMAD.IADD R17, R17, 0x1, -R8 ;  /* 0x000000011111b824 */ /* 0x000fca00078e0a08 */
[----:B------:R-:W-:Y:S02]  /*0bb0*/  ISETP.GE.U32.AND P2, PT, R17, R5, PT ;  /* 0x000000051100720c */ /* 0x000fe40003f46070 */
[----:B------:R-:W-:Y:S01]  /*0bc0*/  LOP3.LUT R8, R6, R7, RZ, 0x3c, !PT ;  /* 0x0000000706087212 */ /* 0x000fe200078e3cff */
[----:B------:R-:W-:-:S03]  /*0bd0*/  @!P3 VIADD R16, R16, 0x1 ;  /* 0x000000011010b836 */ /* 0x000fc60000000000 */
[----:B------:R-:W-:Y:S01]  /*0be0*/  ISETP.GE.AND P1, PT, R8, RZ, PT ;  /* 0x000000ff0800720c */ /* 0x000fe20003f26270 */
[----:B-----5:R-:W-:Y:S01]  /*0bf0*/  FMUL R29, R20, R25 ;  /* 0x00000019141d7220 */ /* 0x020fe20000400000 */
[----:B------:R1:W2:Y:S05]  /*0c00*/  LDG.E.CONSTANT R8, desc[UR6][R18.64+0x8] ;  /* 0x0000080612087981 */ /* 0x0002aa000c1e9900 */
[----:B------:R-:W-:Y:S02]  /*0c10*/  @P2 IADD3 R16, PT, PT, R16, 0x1, RZ ;  /* 0x0000000110102810 */ /* 0x000fe40007ffe0ff */
[----:B------:R-:W-:-:S03]  /*0c20*/  IADD3 R17, P2, PT, R9, R28, RZ ;  /* 0x0000001c09117210 */ /* 0x000fc60007f5e0ff */
[----:B0-----:R-:W-:Y:S01]  /*0c30*/  IMAD.MOV.U32 R23, RZ, RZ, R16 ;  /* 0x000000ffff177224 */ /* 0x001fe200078e0010 */
[----:B------:R-:W-:-:S03]  /*0c40*/  LEA.HI.X.SX32 R28, R28, RZ, 0x1, P2 ;  /* 0x000000ff1c1c7211 */ /* 0x000fc600010f0eff */
[----:B------:R-:W-:Y:S01]  /*0c50*/  @!P1 IMAD.MOV R23, RZ, RZ, -R23 ;  /* 0x000000ffff179224 */ /* 0x000fe200078e0a17 */
[----:B------:R-:W-:Y:S02]  /*0c60*/  LEA R22, P1, R17, R14, 0x2 ;  /* 0x0000000e11167211 */ /* 0x000fe400078210ff */
[----:B------:R-:W-:Y:S02]  /*0c70*/  IADD3 R21, P2, PT, R3, R6, RZ ;  /* 0x0000000603157210 */ /* 0x000fe40007f5e0ff */
[----:B------:R-:W-:Y:S02]  /*0c80*/  SEL R24, R24, R23, !P0 ;  /* 0x0000001718187207 */ /* 0x000fe40004000000 */
[----:B------:R-:W-:Y:S01]  /*0c90*/  LEA.HI.X R23, R17, R15, R28, 0x2, P1 ;  /* 0x0000000f11177211 */ /* 0x000fe200008f141c */
[----:B------:R-:W-:Y:S01]  /*0ca0*/  IMAD.X R28, RZ, RZ, R4, P2 ;  /* 0x000000ffff1c7224 */ /* 0x000fe200010e0604 */
[----:B------:R-:W-:Y:S01]  /*0cb0*/  LEA R16, P0, R21, UR8, 0x2 ;  /* 0x0000000815107c11 */ /* 0x000fe2000f8010ff */
[----:B------:R-:W-:-:S02]  /*0cc0*/  IMAD R20, R24, 0x3, RZ ;  /* 0x0000000318147824 */ /* 0x000fc400078e02ff */
[----:B------:R0:W-:Y:S01]  /*0cd0*/  REDG.E.ADD.F32.FTZ.RN.STRONG.GPU desc[UR6][R22.64], R29 ;  /* 0x0000001d160079a6 */ /* 0x0001e2000c12f306 */
[----:B------:R-:W-:Y:S01]  /*0ce0*/  LEA.HI.X R17, R21, UR9, R28, 0x2, P0 ;  /* 0x0000000915117c11 */ /* 0x000fe200080f141c */
[----:B-1----:R-:W-:-:S04]  /*0cf0*/  IMAD.WIDE R18, R20, 0x4, R12 ;  /* 0x0000000414127825 */ /* 0x002fc800078e020c */
[----:B------:R-:W-:Y:S01]  /*0d00*/  IMAD.WIDE R20, R20, 0x4, R10 ;  /* 0x0000000414147825 */ /* 0x000fe200078e020a */
[----:B------:R-:W3:Y:S04]  /*0d10*/  LDG.E.CONSTANT R16, desc[UR6][R16.64] ;  /* 0x0000000610107981 */ /* 0x000ee8000c1e9900 */
[----:B------:R-:W4:Y:S04]  /*0d20*/  LDG.E.CONSTANT R27, desc[UR6][R18.64+0x4] ;  /* 0x00000406121b7981 */ /* 0x000f28000c1e9900 */
[----:B0-----:R-:W3:Y:S04]  /*0d30*/  LDG.E.CONSTANT R29, desc[UR6][R18.64] ;  /* 0x00000006121d7981 */ /* 0x001ee8000c1e9900 */
[----:B------:R0:W5:Y:S04]  /*0d40*/  LDG.E.CONSTANT R28, desc[UR6][R18.64+0x8] ;  /* 0x00000806121c7981 */ /* 0x000168000c1e9900 */
[----:B------:R-:W4:Y:S04]  /*0d50*/  LDG.E.CONSTANT R17, desc[UR6][R20.64] ;  /* 0x0000000614117981 */ /* 0x000f28000c1e9900 */
[----:B------:R-:W3:Y:S04]  /*0d60*/  LDG.E.CONSTANT R18, desc[UR6][R20.64+0x4] ;  /* 0x0000040614127981 */ /* 0x000ee8000c1e9900 */
[----:B------:R-:W5:Y:S01]  /*0d70*/  LDG.E.CONSTANT R20, desc[UR6][R20.64+0x8] ;  /* 0x0000080614147981 */ /* 0x000f62000c1e9900 */
[----:B------:R-:W-:Y:S01]  /*0d80*/  IMAD R26, R26, R7, RZ ;  /* 0x000000071a1a7224 */ /* 0x000fe200078e02ff */
[----:B------:R-:W-:-:S04]  /*0d90*/  IADD3 R24, PT, PT, -R24, RZ, RZ ;  /* 0x000000ff18187210 */ /* 0x000fc80007ffe1ff */
[----:B------:R-:W-:-:S04]  /*0da0*/  IADD3 R9, P0, PT, R9, R26, RZ ;  /* 0x0000001a09097210 */ /* 0x000fc80007f1e0ff */
[----:B------:R-:W-:Y:S02]  /*0db0*/  LEA.HI.X.SX32 R26, R26, RZ, 0x1, P0 ;  /* 0x000000ff1a1a7211 */ /* 0x000fe400000f0eff */
[----:B------:R-:W-:Y:S01]  /*0dc0*/  LEA R22, P0, R9, R14, 0x2 ;  /* 0x0000000e09167211 */ /* 0x000fe200078010ff */
[----:B0-----:R-:W-:-:S03]  /*0dd0*/  IMAD R19, R7, R24, R6 ;  /* 0x0000001807137224 */ /* 0x001fc600078e0206 */
[----:B------:R-:W-:Y:S01]  /*0de0*/  LEA.HI.X R23, R9, R15, R26, 0x2, P0 ;  /* 0x0000000f09177211 */ /* 0x000fe200000f141a */
[----:B------:R-:W-:Y:S02]  /*0df0*/  VIADD R6, R6, UR4 ;  /* 0x0000000406067c36 */ /* 0x000fe40008000000 */
[----:B--2---:R-:W-:-:S05]  /*0e00*/  FMUL R25, R8, R25 ;  /* 0x0000001908197220 */ /* 0x004fca0000400000 */
[----:B------:R0:W-:Y:S01]  /*0e10*/  REDG.E.ADD.F32.FTZ.RN.STRONG.GPU desc[UR6][R22.64], R25 ;  /* 0x00000019160079a6 */ /* 0x0001e2000c12f306 */
[-C--:B----4-:R-:W-:Y:S02]  /*0e20*/  IMAD R8, R17, R7.reuse, RZ ;  /* 0x0000000711087224 */ /* 0x090fe400078e02ff */
[----:B---3--:R-:W-:-:S05]  /*0e30*/  IMAD R18, R18, R7, RZ ;  /* 0x0000000712127224 */ /* 0x008fca00078e02ff */
[C---:B------:R-:W-:Y:S01]  /*0e40*/  IADD3 R17, P2, PT, R19.reuse, R18, RZ ;  /* 0x0000001213117210 */ /* 0x040fe20007f5e0ff */
[----:B-----5:R-:W-:Y:S01]  /*0e50*/  IMAD R9, R20, R7, RZ ;  /* 0x0000000714097224 */ /* 0x020fe200078e02ff */
[----:B------:R-:W-:-:S04]  /*0e60*/  IADD3 R7, P1, PT, R19, R8, RZ ;  /* 0x0000000813077210 */ /* 0x000fc80007f3e0ff */
[----:B------:R-:W-:Y:S02]  /*0e70*/  IADD3 R19, P0, PT, R19, R9, RZ ;  /* 0x0000000913137210 */ /* 0x000fe40007f1e0ff */
[----:B------:R-:W-:Y:S02]  /*0e80*/  LEA.HI.X.SX32 R26, R18, RZ, 0x1, P2 ;  /* 0x000000ff121a7211 */ /* 0x000fe400010f0eff */
[----:B------:R-:W-:Y:S02]  /*0e90*/  LEA.HI.X.SX32 R24, R9, RZ, 0x1, P0 ;  /* 0x000000ff09187211 */ /* 0x000fe400000f0eff */
[C---:B------:R-:W-:Y:S02]  /*0ea0*/  LEA R18, P0, R19.reuse, R14, 0x2 ;  /* 0x0000000e13127211 */ /* 0x040fe400078010ff */
[----:B------:R-:W-:Y:S02]  /*0eb0*/  LEA.HI.X.SX32 R21, R8, RZ, 0x1, P1 ;  /* 0x000000ff08157211 */ /* 0x000fe400008f0eff */
[----:B------:R-:W-:-:S02]  /*0ec0*/  LEA.HI.X R19, R19, R15, R24, 0x2, P0 ;  /* 0x0000000f13137211 */ /* 0x000fc400000f1418 */
[----:B------:R-:W-:Y:S02]  /*0ed0*/  ISETP.GE.AND P0, PT, R6, R0, PT ;  /* 0x000000000600720c */ /* 0x000fe40003f06270 */
[-C--:B------:R-:W-:Y:S02]  /*0ee0*/  LEA R20, P1, R7, R14.reuse, 0x2 ;  /* 0x0000000e07147211 */ /* 0x080fe400078210ff */
[----:B------:R-:W-:Y:S01]  /*0ef0*/  LEA R8, P2, R17, R14, 0x2 ;  /* 0x0000000e11087211 */ /* 0x000fe200078410ff */
[-C--:B------:R-:W-:Y:S01]  /*0f00*/  FMUL R29, R29, R16.reuse ;  /* 0x000000101d1d7220 */ /* 0x080fe20000400000 */
[-C--:B------:R-:W-:Y:S01]  /*0f10*/  LEA.HI.X R21, R7, R15.reuse, R21, 0x2, P1 ;  /* 0x0000000f07157211 */ /* 0x080fe200008f1415 */
[-C--:B------:R-:W-:Y:S01]  /*0f20*/  FMUL R27, R27, R16.reuse ;  /* 0x000000101b1b7220 */ /* 0x080fe20000400000 */
[----:B------:R-:W-:Y:S01]  /*0f30*/  LEA.HI.X R9, R17, R15, R26, 0x2, P2 ;  /* 0x0000000f11097211 */ /* 0x000fe200010f141a */
[----:B------:R-:W-:Y:S02]  /*0f40*/  FMUL R7, R28, R16 ;  /* 0x000000101c077220 */ /* 0x000fe40000400000 */
[----:B------:R0:W-:Y:S04]  /*0f50*/  REDG.E.ADD.F32.FTZ.RN.STRONG.GPU desc[UR6][R20.64], R29 ;  /* 0x0000001d140079a6 */ /* 0x0001e8000c12f306 */
[----:B------:R0:W-:Y:S04]  /*0f60*/  REDG.E.ADD.F32.FTZ.RN.STRONG.GPU desc[UR6][R8.64], R27 ;  /* 0x0000001b080079a6 */ /* 0x0001e8000c12f306 */
[----:B------:R0:W-:Y:S01]  /*0f70*/  REDG.E.ADD.F32.FTZ.RN.STRONG.GPU desc[UR6][R18.64], R7 ;  /* 0x00000007120079a6 */ /* 0x0001e2000c12f306 */
[----:B------:R-:W-:Y:S05]  /*0f80*/  @!P0 BRA `(.L_x_2) ;  /* 0xfffffff800288947 */ /* 0x000fea000383ffff */
[----:B------:R-:W-:Y:S05]  /*0f90*/  EXIT ;  /* 0x000000000000794d */ /* 0x000fea0003800000 */
.L_x_3:
[----:B------:R-:W-:-:S00]  /*0fa0*/  BRA `(.L_x_3) ;  /* 0xfffffffc00fc7947 */ /* 0x000fc0000383ffff */
[----:B------:R-:W-:-:S00]  /*0fb0*/  NOP ;  /* 0x0000000000007918 */ /* 0x000fc00000000000 */
        /* <DEDUP_REMOVED lines=12> */
.L_x_31:


//--------------------- .text._Z24three_interpolate_kerneliiiiPKfPKiS0_Pf --------------------------
	.section	.text._Z24three_interpolate_kerneliiiiPKfPKiS0_Pf,"ax",@progbits
	.align	128
        .global         _Z24three_interpolate_kerneliiiiPKfPKiS0_Pf
        .type           _Z24three_interpolate_kerneliiiiPKfPKiS0_Pf,@function
        .size           _Z24three_interpolate_kerneliiiiPKfPKiS0_Pf,(.L_x_32 - _Z24three_interpolate_kerneliiiiPKfPKiS0_Pf)
        .other          _Z24three_interpolate_kerneliiiiPKfPKiS0_Pf,@"STO_CUDA_ENTRY STV_DEFAULT"
_Z24three_interpolate_kerneliiiiPKfPKiS0_Pf:
.text._Z24three_interpolate_kerneliiiiPKfPKiS0_Pf:
[----:B------:R-:W-:Y:S01]  /*0000*/  LDC R1, c[0x0][0x37c] ;  /* 0x0000df00ff017b82 */ /* 0x000fe20000000800 */
[----:B------:R-:W0:Y:S07]  /*0010*/  S2R R9, SR_TID.Y ;  /* 0x0000000000097919 */ /* 0x000e2e0000002200 */
[----:B------:R-:W1:Y:S01]  /*0020*/  LDC.64 R2, c[0x0][0x388] ;  /* 0x0000e200ff027b82 */ /* 0x000e620000000a00 */
[----:B------:R-:W0:Y:S01]  /*0030*/  LDCU UR5, c[0x0][0x360] ;  /* 0x00006c00ff0577ac */ /* 0x000e220008000800 */
[----:B------:R-:W0:Y:S01]  /*0040*/  S2R R0, SR_TID.X ;  /* 0x0000000000007919 */ /* 0x000e220000002100 */
[----:B------:R-:W2:Y:S05]  /*0050*/  LDCU UR4, c[0x0][0x384] ;  /* 0x00007080ff0477ac */ /* 0x000eaa0008000800 */
[----:B------:R-:W2:Y:S01]  /*0060*/  S2UR UR7, SR_CTAID.X ;  /* 0x00000000000779c3 */ /* 0x000ea20000002500 */
[----:B------:R-:W3:Y:S01]  /*0070*/  LDCU UR6, c[0x0][0x364] ;  /* 0x00006c80ff0677ac */ /* 0x000ee20008000800 */
[----:B--2---:R-:W-:Y:S01]  /*0080*/  UIMAD UR4, UR7, UR4, URZ ;  /* 0x00000004070472a4 */ /* 0x004fe2000f8e02ff */
[----:B0-----:R-:W-:Y:S01]  /*0090*/  IMAD R9, R9, UR5, R0 ;  /* 0x0000000509097c24 */ /* 0x001fe2000f8e0200 */
[----:B---3--:R-:W-:Y:S01]  /*00a0*/  UIMAD UR5, UR5, UR6, URZ ;  /* 0x00000006050572a4 */ /* 0x008fe2000f8e02ff */
[----:B-1----:R-:W-:-:S02]  /*00b0*/  IMAD R0, R2, R3, RZ ;  /* 0x0000000302007224 */ /* 0x002fc400078e02ff */
[----:B------:R-:W-:Y:S02]  /*00c0*/  IMAD R3, R3, UR7, RZ ;  /* 0x0000000703037c24 */ /* 0x000fe4000f8e02ff */
[----:B------:R-:W-:Y:S01]  /*00d0*/  IMAD R10, R2, UR4, RZ ;  /* 0x00000004020a7c24 */ /* 0x000fe2000f8e02ff */
[----:B------:R-:W-:-:S13]  /*00e0*/  ISETP.GE.AND P0, PT, R9, R0, PT ;  /* 0x000000000900720c */ /* 0x000fda0003f06270 */
[----:B------:R-:W-:Y:S05]  /*00f0*/  @P0 EXIT ;  /* 0x000000000000094d */ /* 0x000fea0003800000 */
[----:B------:R-:W0:Y:S01]  /*0100*/  I2F.U32.RP R11, UR5 ;  /* 0x00000005000b7d06 */ /* 0x000e220008209000 */
[----:B------:R-:W-:Y:S01]  /*0110*/  VIADD R5, R9, UR5 ;  /* 0x0000000509057c36 */ /* 0x000fe20008000000 */
[----:B------:R-:W-:Y:S01]  /*0120*/  IADD3 R13, PT, PT, RZ, -UR5, RZ ;  /* 0x80000005ff0d7c10 */ /* 0x000fe2000fffe0ff */
[----:B------:R-:W1:Y:S01]  /*0130*/  LDC.64 R14, c[0x0][0x3a0] ;  /* 0x0000e800ff0e7b82 */ /* 0x000e620000000a00 */
[----:B------:R-:W-:Y:S01]  /*0140*/  ISETP.NE.U32.AND P2, PT, RZ, UR5, PT ;  /* 0x00000005ff007c0c */ /* 0x000fe2000bf45070 */
[----:B------:R-:W-:Y:S01]  /*0150*/  IMAD R17, R3, 0x3, RZ ;  /* 0x0000000303117824 */ /* 0x000fe200078e02ff */
[----:B------:R-:W-:Y:S01]  /*0160*/  ISETP.GE.U32.AND P0, PT, R5, R0, PT ;  /* 0x000000000500720c */ /* 0x000fe20003f06070 */
[----:B------:R-:W-:Y:S01]  /*0170*/  IMAD R3, R3, R2, RZ ;  /* 0x0000000203037224 */ /* 0x000fe200078e02ff */
[-C--:B------:R-:W-:Y:S01]  /*0180*/  VIMNMX.U32 R4, PT, PT, R0, R5.reuse, !PT ;  /* 0x0000000500047248 */ /* 0x080fe20007fe0000 */
[----:B------:R-:W2:Y:S01]  /*0190*/  LDCU.64 UR6, c[0x0][0x358] ;  /* 0x00006b00ff0677ac */ /* 0x000ea20008000a00 */
[----:B------:R-:W-:Y:S01]  /*01a0*/  SEL R8, RZ, 0x1, P0 ;  /* 0x00000001ff087807 */ /* 0x000fe20000000000 */
[----:B------:R-:W-:Y:S03]  /*01b0*/  BSSY.RECONVERGENT B0, `(.L_x_4) ;  /* 0x0000051000007945 */ /* 0x000fe60003800200 */
[----:B------:R-:W-:Y:S01]  /*01c0*/  IADD3 R4, PT, PT, R4, -R5, -R8 ;  /* 0x8000000504047210 */ /* 0x000fe20007ffe808 */
[----:B0-----:R-:W0:Y:S01]  /*01d0*/  MUFU.RCP R11, R11 ;  /* 0x0000000b000b7308 */ /* 0x001e220000001000 */
[----:B-1----:R-:W-:Y:S01]  /*01e0*/  IMAD.WIDE R14, R17, 0x4, R14 ;  /* 0x00000004110e7825 */ /* 0x002fe200078e020e */
[----:B0-----:R-:W-:-:S06]  /*01f0*/  IADD3 R6, PT, PT, R11, 0xffffffe, RZ ;  /* 0x0ffffffe0b067810 */ /* 0x001fcc0007ffe0ff */
[----:B------:R0:W1:Y:S02]  /*0200*/  F2I.FTZ.U32.TRUNC.NTZ R7, R6 ;  /* 0x0000000600077305 */ /* 0x000064000021f000 */
[----:B0-----:R-:W-:Y:S02]  /*0210*/  HFMA2 R6, -RZ, RZ, 0, 0 ;  /* 0x00000000ff067431 */ /* 0x001fe400000001ff */
[----:B-1----:R-:W-:-:S04]  /*0220*/  IMAD R13, R13, R7, RZ ;  /* 0x000000070d0d7224 */ /* 0x002fc800078e02ff */
[----:B------:R-:W-:Y:S02]  /*0230*/  IMAD.HI.U32 R7, R7, R13, R6 ;  /* 0x0000000d07077227 */ /* 0x000fe400078e0006 */
[----:B------:R-:W0:Y:S04]  /*0240*/  LDC.64 R12, c[0x0][0x398] ;  /* 0x0000e600ff0c7b82 */ /* 0x000e280000000a00 */
[----:B------:R-:W-:-:S05]  /*0250*/  IMAD.HI.U32 R11, R7, R4, RZ ;  /* 0x00000004070b7227 */ /* 0x000fca00078e00ff */
[----:B------:R-:W-:-:S05]  /*0260*/  IADD3 R7, PT, PT, -R11, RZ, RZ ;  /* 0x000000ff0b077210 */ /* 0x000fca0007ffe1ff */
[----:B------:R-:W-:Y:S02]  /*0270*/  IMAD R4, R7, UR5, R4 ;  /* 0x0000000507047c24 */ /* 0x000fe4000f8e0204 */
[----:B------:R-:W1:Y:S03]  /*0280*/  LDC.64 R6, c[0x0][0x390] ;  /* 0x0000e400ff067b82 */ /* 0x000e660000000a00 */
[----:B------:R-:W-:Y:S01]  /*0290*/  ISETP.GE.U32.AND P0, PT, R4, UR5, PT ;  /* 0x0000000504007c0c */ /* 0x000fe2000bf06070 */
[----:B0-----:R-:W-:-:S12]  /*02a0*/  IMAD.WIDE R12, R17, 0x4, R12 ;  /* 0x00000004110c7825 */ /* 0x001fd800078e020c */
[----:B------:R-:W-:Y:S01]  /*02b0*/  @P0 VIADD R4, R4, -UR5 ;  /* 0x8000000504040c36 */ /* 0x000fe20008000000 */
[----:B------:R-:W-:-:S04]  /*02c0*/  @P0 IADD3 R11, PT, PT, R11, 0x1, RZ ;  /* 0x000000010b0b0810 */ /* 0x000fc80007ffe0ff */
[----:B------:R-:W-:-:S13]  /*02d0*/  ISETP.GE.U32.AND P1, PT, R4, UR5, PT ;  /* 0x0000000504007c0c */ /* 0x000fda000bf26070 */
[----:B------:R-:W-:Y:S02]  /*02e0*/  @P1 IADD3 R11, PT, PT, R11, 0x1, RZ ;  /* 0x000000010b0b1810 */ /* 0x000fe40007ffe0ff */
[----:B------:R-:W-:-:S05]  /*02f0*/  @!P2 LOP3.LUT R11, RZ, UR5, RZ, 0x33, !PT ;  /* 0x00000005ff0bac12 */ /* 0x000fca000f8e33ff */
[----:B------:R-:W-:Y:S02]  /*0300*/  IMAD.IADD R8, R8, 0x1, R11 ;  /* 0x0000000108087824 */ /* 0x000fe400078e020b */
[----:B-1----:R-:W-:-:S03]  /*0310*/  IMAD.WIDE R10, R10, 0x4, R6 ;  /* 0x000000040a0a7825 */ /* 0x002fc600078e0206 */
[C---:B------:R-:W-:Y:S02]  /*0320*/  LOP3.LUT R4, R8.reuse, 0x1, RZ, 0xc0, !PT ;  /* 0x0000000108047812 */ /* 0x040fe400078ec0ff */
[----:B------:R-:W-:Y:S02]  /*0330*/  ISETP.NE.AND P0, PT, R8, RZ, PT ;  /* 0x000000ff0800720c */ /* 0x000fe40003f05270 */
[----:B------:R-:W-:Y:S02]  /*0340*/  ISETP.NE.U32.AND P1, PT, R4, 0x1, PT ;  /* 0x000000010400780c */ /* 0x000fe40003f25070 */
[----:B------:R-:W-:-:S11]  /*0350*/  SHF.R.S32.HI R4, RZ, 0x1f, R3 ;  /* 0x0000001fff047819 */ /* 0x000fd60000011403 */
[----:B--2---:R-:W-:Y:S05]  /*0360*/  @!P1 BRA `(.L_x_5) ;  /* 0x0000000000d49947 */ /* 0x004fea0003800000 */
[----:B------:R-:W-:Y:S01]  /*0370*/  IABS R17, R2 ;  /* 0x0000000200117213 */ /* 0x000fe20000000000 */
[----:B------:R-:W0:Y:S03]  /*0380*/  LDCU.64 UR8, c[0x0][0x3a8] ;  /* 0x00007500ff0877ac */ /* 0x000e260008000a00 */
[----:B------:R-:W1:Y:S08]  /*0390*/  I2F.RP R8, R17 ;  /* 0x0000001100087306 */ /* 0x000e700000209400 */
[----:B-1----:R-:W1:Y:S02]  /*03a0*/  MUFU.RCP R8, R8 ;  /* 0x0000000800087308 */ /* 0x002e640000001000 */
[----:B-1----:R-:W-:-:S06]  /*03b0*/  IADD3 R6, PT, PT, R8, 0xffffffe, RZ ;  /* 0x0ffffffe08067810 */ /* 0x002fcc0007ffe0ff */
[----:B------:R1:W2:Y:S02]  /*03c0*/  F2I.FTZ.U32.TRUNC.NTZ R7, R6 ;  /* 0x0000000600077305 */ /* 0x0002a4000021f000 */
[----:B-1----:R-:W-:Y:S01]  /*03d0*/  IMAD.MOV.U32 R6, RZ, RZ, RZ ;  /* 0x000000ffff067224 */ /* 0x002fe200078e00ff */
[----:B--2---:R-:W-:-:S05]  /*03e0*/  IADD3 R16, PT, PT, RZ, -R7, RZ ;  /* 0x80000007ff107210 */ /* 0x004fca0007ffe0ff */
[----:B------:R-:W-:Y:S01]  /*03f0*/  IMAD R19, R16, R17, RZ ;  /* 0x0000001110137224 */ /* 0x000fe200078e02ff */
[----:B------:R-:W-:-:S03]  /*0400*/  IABS R16, R9 ;  /* 0x0000000900107213 */ /* 0x000fc60000000000 */
[----:B------:R-:W-:Y:S01]  /*0410*/  IMAD.HI.U32 R7, R7, R19, R6 ;  /* 0x0000001307077227 */ /* 0x000fe200078e0006 */
[----:B------:R-:W-:-:S04]  /*0420*/  LOP3.LUT R6, R9, R2, RZ, 0x3c, !PT ;  /* 0x0000000209067212 */ /* 0x000fc800078e3cff */
[----:B------:R-:W-:Y:S01]  /*0430*/  ISETP.GE.AND P2, PT, R6, RZ, PT ;  /* 0x000000ff0600720c */ /* 0x000fe20003f46270 */
[----:B------:R-:W-:-:S05]  /*0440*/  IMAD.HI.U32 R7, R7, R16, RZ ;  /* 0x0000001007077227 */ /* 0x000fca00078e00ff */
[----:B------:R-:W-:-:S05]  /*0450*/  IADD3 R8, PT, PT, -R7, RZ, RZ ;  /* 0x000000ff07087210 */ /* 0x000fca0007ffe1ff */
[----:B------:R-:W-:-:S05]  /*0460*/  IMAD R8, R17, R8, R16 ;  /* 0x0000000811087224 */ /* 0x000fca00078e0210 */
[----:B------:R-:W-:-:S13]  /*0470*/  ISETP.GT.U32.AND P3, PT, R17, R8, PT ;  /* 0x000000081100720c */ /* 0x000fda0003f64070 */
[-C--:B------:R-:W-:Y:S01]  /*0480*/  @!P3 IADD3 R8, PT, PT, R8, -R17.reuse, RZ ;  /* 0x800000110808b210 */ /* 0x080fe20007ffe0ff */
[----:B------:R-:W-:Y:S01]  /*0490*/  @!P3 VIADD R7, R7, 0x1 ;  /* 0x000000010707b836 */ /* 0x000fe20000000000 */
[----:B------:R-:W-:Y:S02]  /*04a0*/  ISETP.NE.AND P3, PT, R2, RZ, PT ;  /* 0x000000ff0200720c */ /* 0x000fe40003f65270 */
[----:B------:R-:W-:-:S13]  /*04b0*/  ISETP.GE.U32.AND P1, PT, R8, R17, PT ;  /* 0x000000110800720c */ /* 0x000fda0003f26070 */
[----:B------:R-:W-:-:S04]  /*04c0*/  @P1 IADD3 R7, PT, PT, R7, 0x1, RZ ;  /* 0x0000000107071810 */ /* 0x000fc80007ffe0ff */
[----:B------:R-:W-:Y:S02]  /*04d0*/  @!P2 IADD3 R7, PT, PT, -R7, RZ, RZ ;  /* 0x000000ff0707a210 */ /* 0x000fe40007ffe1ff */
[----:B------:R-:W-:-:S05]  /*04e0*/  @!P3 LOP3.LUT R7, RZ, R2, RZ, 0x33, !PT ;  /* 0x00000002ff07b212 */ /* 0x000fca00078e33ff */
[----:B------:R-:W-:-:S04]  /*04f0*/  IMAD R19, R7, 0x3, RZ ;  /* 0x0000000307137824 */ /* 0x000fc800078e02ff */
[----:B------:R-:W-:-:S05]  /*0500*/  IMAD.WIDE R20, R19, 0x4, R12 ;  /* 0x0000000413147825 */ /* 0x000fca00078e020c */
[----:B------:R-:W2:Y:S04]  /*0510*/  LDG.E.CONSTANT R8, desc[UR6][R20.64+0x4] ;  /* 0x0000040614087981 */ /* 0x000ea8000c1e9900 */
[----:B------:R-:W3:Y:S04]  /*0520*/  LDG.E.CONSTANT R6, desc[UR6][R20.64] ;  /* 0x0000000614067981 */ /* 0x000ee8000c1e9900 */
[----:B------:R-:W4:Y:S01]  /*0530*/  LDG.E.CONSTANT R22, desc[UR6][R20.64+0x8] ;  /* 0x0000080614167981 */ /* 0x000f22000c1e9900 */
[----:B------:R-:W-:-:S04]  /*0540*/  IMAD.MOV R23, RZ, RZ, -R7 ;  /* 0x000000ffff177224 */ /* 0x000fc800078e0a07 */
[----:B------:R-:W-:-:S04]  /*0550*/  IMAD R23, R2, R23, R9 ;  /* 0x0000001702177224 */ /* 0x000fc800078e0209 */
[-CC-:B--2---:R-:W-:Y:S02]  /*0560*/  IMAD R17, R8, R2.reuse, R23.reuse ;  /* 0x0000000208117224 */ /* 0x184fe400078e0217 */
[----:B---3--:R-:W-:Y:S02]  /*0570*/  IMAD R25, R6, R2, R23 ;  /* 0x0000000206197224 */ /* 0x008fe400078e0217 */
[----:B------:R-:W-:-:S04]  /*0580*/  IMAD.WIDE R16, R17, 0x4, R10 ;  /* 0x0000000411107825 */ /* 0x000fc800078e020a */
[----:B------:R-:W-:Y:S02]  /*0590*/  IMAD.WIDE R6, R19, 0x4, R14 ;  /* 0x0000000413067825 */ /* 0x000fe400078e020e */
[----:B------:R-:W2:Y:S02]  /*05a0*/  LDG.E.CONSTANT R17, desc[UR6][R16.64] ;  /* 0x0000000610117981 */ /* 0x000ea4000c1e9900 */
[----:B------:R-:W-:Y:S02]  /*05b0*/  IMAD.WIDE R18, R25, 0x4, R10 ;  /* 0x0000000419127825 */ /* 0x000fe400078e020a */
[----:B------:R-:W3:Y:S02]  /*05c0*/  LDG.E.CONSTANT R8, desc[UR6][R6.64] ;  /* 0x0000000606087981 */ /* 0x000ee4000c1e9900 */
[----:B----4-:R-:W-:Y:S02]  /*05d0*/  IMAD R23, R22, R2, R23 ;  /* 0x0000000216177224 */ /* 0x010fe400078e0217 */
[----:B------:R-:W2:Y:S02]  /*05e0*/  LDG.E.CONSTANT R22, desc[UR6][R6.64+0x4] ;  /* 0x0000040606167981 */ /* 0x000ea4000c1e9900 */
[----:B------:R-:W-:-:S02]  /*05f0*/  IMAD.WIDE R20, R23, 0x4, R10 ;  /* 0x0000000417147825 */ /* 0x000fc400078e020a */
[----:B------:R-:W3:Y:S04]  /*0600*/  LDG.E.CONSTANT R19, desc[UR6][R18.64] ;  /* 0x0000000612137981 */ /* 0x000ee8000c1e9900 */
[----:B------:R-:W4:Y:S04]  /*0610*/  LDG.E.CONSTANT R23, desc[UR6][R6.64+0x8] ;  /* 0x0000080606177981 */ /* 0x000f28000c1e9900 */
[----:B------:R-:W4:Y:S01]  /*0620*/  LDG.E.CONSTANT R20, desc[UR6][R20.64] ;  /* 0x0000000614147981 */ /* 0x000f22000c1e9900 */
[----:B------:R-:W-:Y:S01]  /*0630*/  IADD3 R24, P1, PT, R3, R9, RZ ;  /* 0x0000000903187210 */ /* 0x000fe20007f3e0ff */
[----:B--2---:R-:W-:-:S03]  /*0640*/  FMUL R9, R22, R17 ;  /* 0x0000001116097220 */ /* 0x004fc60000400000 */
[----:B------:R-:W-:Y:S02]  /*0650*/  IADD3.X R17, PT, PT, RZ, R4, RZ, P1, !PT ;  /* 0x00000004ff117210 */ /* 0x000fe40000ffe4ff */
[----:B0-----:R-:W-:Y:S01]  /*0660*/  LEA R16, P1, R24, UR8, 0x2 ;  /* 0x0000000818107c11 */ /* 0x001fe2000f8210ff */
[----:B---3--:R-:W-:-:S03]  /*0670*/  FFMA R8, R8, R19, R9 ;  /* 0x0000001308087223 */ /* 0x008fc60000000009 */
[----:B------:R-:W-:Y:S01]  /*0680*/  LEA.HI.X R17, R24, UR9, R17, 0x2, P1 ;  /* 0x0000000918117c11 */ /* 0x000fe200088f1411 */
[----:B----4-:R-:W-:-:S05]  /*0690*/  FFMA R23, R23, R20, R8 ;  /* 0x0000001417177223 */ /* 0x010fca0000000008 */
[----:B------:R0:W-:Y:S01]  /*06a0*/  STG.E desc[UR6][R16.64], R23 ;  /* 0x0000001710007986 */ /* 0x0001e2000c101906 */
[----:B------:R-:W-:-:S07]  /*06b0*/  MOV R9, R5 ;  /* 0x0000000500097202 */ /* 0x000fce0000000f00 */
.L_x_5:
[----:B------:R-:W-:Y:S05]  /*06c0*/  BSYNC.RECONVERGENT B0 ;  /* 0x0000000000007941 */ /* 0x000fea0003800200 */
.L_x_4:
[----:B------:R-:W-:Y:S05]  /*06d0*/  @!P0 EXIT ;  /* 0x000000000000894d */ /* 0x000fea0003800000 */
[----:B------:R-:W-:Y:S01]  /*06e0*/  IABS R5, R2 ;  /* 0x0000000200057213 */ /* 0x000fe20000000000 */
[----:B------:R-:W1:Y:S01]  /*06f0*/  LDC R6, c[0x0][0x388] ;  /* 0x0000e200ff067b82 */ /* 0x000e620000000800 */
[----:B------:R-:W2:Y:S02]  /*0700*/  LDCU.64 UR8, c[0x0][0x3a8] ;  /* 0x00007500ff0877ac */ /* 0x000ea40008000a00 */
[----:B------:R-:W3:Y:S08]  /*0710*/  I2F.RP R7, R5 ;  /* 0x0000000500077306 */ /* 0x000ef00000209400 */
[----:B---3--:R-:W0:Y:S02]  /*0720*/  MUFU.RCP R7, R7 ;  /* 0x0000000700077308 */ /* 0x008e240000001000 */
[----:B0-----:R-:W-:-:S06]  /*0730*/  VIADD R16, R7, 0xffffffe ;  /* 0x0ffffffe07107836 */ /* 0x001fcc0000000000 */
[----:B------:R0:W3:Y:S02]  /*0740*/  F2I.FTZ.U32.TRUNC.NTZ R17, R16 ;  /* 0x0000001000117305 */ /* 0x0000e4000021f000 */
[----:B0-----:R-:W-:Y:S02]  /*0750*/  MOV R16, RZ ;  /* 0x000000ff00107202 */ /* 0x001fe40000000f00 */
[----:B---3--:R-:W-:-:S05]  /*0760*/  IADD3 R2, PT, PT, RZ, -R17, RZ ;  /* 0x80000011ff027210 */ /* 0x008fca0007ffe0ff */
[----:B------:R-:W-:-:S04]  /*0770*/  IMAD R19, R2, R5, RZ ;  /* 0x0000000502137224 */ /* 0x000fc800078e02ff */
[----:B-12---:R-:W-:-:S07]  /*0780*/  IMAD.HI.U32 R2, R17, R19, R16 ;  /* 0x0000001311027227 */ /* 0x006fce00078e0010 */
.L_x_6:
[----:B------:R-:W-:Y:S02]  /*0790*/  IABS R7, R9 ;  /* 0x0000000900077213 */ /* 0x000fe40000000000 */
[----:B------:R-:W-:-:S03]  /*07a0*/  IABS R20, R6 ;  /* 0x0000000600147213 */ /* 0x000fc60000000000 */
[----:B------:R-:W-:-:S04]  /*07b0*/  IMAD.HI.U32 R2, R2, R7, RZ ;  /* 0x0000000702027227 */ /* 0x000fc800078e00ff */
[----:B------:R-:W-:-:S04]  /*07c0*/  IMAD.MOV R8, RZ, RZ, -R2 ;  /* 0x000000ffff087224 */ /* 0x000fc800078e0a02 */
[----:B------:R-:W-:-:S05]  /*07d0*/  IMAD R8, R20, R8, R7 ;  /* 0x0000000814087224 */ /* 0x000fca00078e0207 */
[----:B------:R-:W-:-:S13]  /*07e0*/  ISETP.GT.U32.AND P1, PT, R5, R8, PT ;  /* 0x000000080500720c */ /* 0x000fda0003f24070 */
[----:B------:R-:W-:Y:S02]  /*07f0*/  @!P1 IADD3 R8, PT, PT, R8, -R20, RZ ;  /* 0x8000001408089210 */ /* 0x000fe40007ffe0ff */
[----:B------:R-:W-:Y:S02]  /*0800*/  @!P1 IADD3 R2, PT, PT, R2, 0x1, RZ ;  /* 0x0000000102029810 */ /* 0x000fe40007ffe0ff */
[----:B------:R-:W-:Y:S02]  /*0810*/  ISETP.GE.U32.AND P0, PT, R8, R5, PT ;  /* 0x000000050800720c */ /* 0x000fe40003f06070 */
[-C--:B------:R-:W-:Y:S02]  /*0820*/  LOP3.LUT R5, R9, R6.reuse, RZ, 0x3c, !PT ;  /* 0x0000000609057212 */ /* 0x080fe400078e3cff */
[----:B------:R-:W-:Y:S02]  /*0830*/  LOP3.LUT R8, RZ, R6, RZ, 0x33, !PT ;  /* 0x00000006ff087212 */ /* 0x000fe400078e33ff */
[----:B------:R-:W-:-:S07]  /*0840*/  ISETP.GE.AND P2, PT, R5, RZ, PT ;  /* 0x000000ff0500720c */ /* 0x000fce0003f46270 */
[----:B------:R-:W-:Y:S01]  /*0850*/  @P0 VIADD R2, R2, 0x1 ;  /* 0x0000000102020836 */ /* 0x000fe20000000000 */
[----:B------:R-:W-:-:S05]  /*0860*/  ISETP.NE.AND P0, PT, R6, RZ, PT ;  /* 0x000000ff0600720c */ /* 0x000fca0003f05270 */
[----:B------:R-:W-:-:S04]  /*0870*/  @!P2 IADD3 R2, PT, PT, -R2, RZ, RZ ;  /* 0x000000ff0202a210 */ /* 0x000fc80007ffe1ff */
[----:B------:R-:W-:-:S05]  /*0880*/  SEL R22, R8, R2, !P0 ;  /* 0x0000000208167207 */ /* 0x000fca0004000000 */
[----:B------:R-:W-:-:S04]  /*0890*/  IMAD R23, R22, 0x3, RZ ;  /* 0x0000000316177824 */ /* 0x000fc800078e02ff */
[----:B------:R-:W-:-:S05]  /*08a0*/  IMAD.WIDE R18, R23, 0x4, R12 ;  /* 0x0000000417127825 */ /* 0x000fca00078e020c */
[----:B------:R-:W2:Y:S04]  /*08b0*/  LDG.E.CONSTANT R21, desc[UR6][R18.64+0x4] ;  /* 0x0000040612157981 */ /* 0x000ea8000c1e9900 */
[----:B------:R-:W3:Y:S04]  /*08c0*/  LDG.E.CONSTANT R24, desc[UR6][R18.64] ;  /* 0x0000000612187981 */ /* 0x000ee8000c1e9900 */
[----:B------:R0:W4:Y:S01]  /*08d0*/  LDG.E.CONSTANT R29, desc[UR6][R18.64+0x8] ;  /* 0x00000806121d7981 */ /* 0x000122000c1e9900 */
[----:B------:R-:W1:Y:S01]  /*08e0*/  I2F.RP R25, R20 ;  /* 0x0000001400197306 */ /* 0x000e620000209400 */
[----:B------:R-:W-:Y:S01]  /*08f0*/  HFMA2 R16, -RZ, RZ, 0, 0 ;  /* 0x00000000ff107431 */ /* 0x000fe200000001ff */
[----:B------:R-:W-:-:S04]  /*0900*/  IADD3 R7, PT, PT, R9, UR5, RZ ;  /* 0x0000000509077c10 */ /* 0x000fc8000fffe0ff */
[----:B------:R-:W-:Y:S02]  /*0910*/  IABS R26, R7 ;  /* 0x00000007001a7213 */ /* 0x000fe40000000000 */
[----:B-1----:R-:W1:Y:S02]  /*0920*/  MUFU.RCP R25, R25 ;  /* 0x0000001900197308 */ /* 0x002e640000001000 */
[----:B-1----:R-:W-:Y:S02]  /*0930*/  IADD3 R17, PT, PT, R25, 0xffffffe, RZ ;  /* 0x0ffffffe19117810 */ /* 0x002fe40007ffe0ff */
[----:B------:R-:W-:Y:S01]  /*0940*/  IADD3 R25, PT, PT, -R22, RZ, RZ ;  /* 0x000000ff16197210 */ /* 0x000fe20007ffe1ff */
[----:B------:R-:W-:-:S03]  /*0950*/  IMAD.WIDE R22, R23, 0x4, R14 ;  /* 0x0000000417167825 */ /* 0x000fc600078e020e */
[----:B------:R-:W1:Y:S01]  /*0960*/  F2I.FTZ.U32.TRUNC.NTZ R17, R17 ;  /* 0x0000001100117305 */ /* 0x000e62000021f000 */
[----:B------:R-:W-:Y:S01]  /*0970*/  IMAD R25, R6, R25, R9 ;  /* 0x0000001906197224 */ /* 0x000fe200078e0209 */
[----:B------:R-:W5:Y:S01]  /*0980*/  LDG.E.CONSTANT R27, desc[UR6][R22.64] ;  /* 0x00000006161b7981 */ /* 0x000f62000c1e9900 */
[----:B-1----:R-:W-:-:S04]  /*0990*/  IMAD.MOV R5, RZ, RZ, -R17 ;  /* 0x000000ffff057224 */ /* 0x002fc800078e0a11 */
[----:B------:R-:W-:-:S04]  /*09a0*/  IMAD R5, R5, R20, RZ ;  /* 0x0000001405057224 */ /* 0x000fc800078e02ff */
[----:B------:R-:W-:Y:S01]  /*09b0*/  IMAD.HI.U32 R2, R17, R5, R16 ;  /* 0x0000000511027227 */ /* 0x000fe200078e0010 */
[----:B------:R-:W-:-:S03]  /*09c0*/  LOP3.LUT R17, R7, R6, RZ, 0x3c, !PT ;  /* 0x0000000607117212 */ /* 0x000fc600078e3cff */
[----:B------:R-:W-:Y:S01]  /*09d0*/  IMAD.MOV.U32 R5, RZ, RZ, R26 ;  /* 0x000000ffff057224 */ /* 0x000fe200078e001a */
[----:B------:R-:W-:Y:S01]  /*09e0*/  ISETP.GE.AND P3, PT, R17, RZ, PT ;  /* 0x000000ff1100720c */ /* 0x000fe20003f66270 */
[----:B------:R-:W5:Y:S02]  /*09f0*/  LDG.E.CONSTANT R26, desc[UR6][R22.64+0x4] ;  /* 0x00000406161a7981 */ /* 0x000f64000c1e9900 */
[----:B------:R-:W-:-:S05]  /*0a00*/  IMAD.HI.U32 R16, R2, R5, RZ ;  /* 0x0000000502107227 */ /* 0x000fca00078e00ff */
[----:B0-----:R-:W-:-:S05]  /*0a10*/  IADD3 R18, PT, PT, -R16, RZ, RZ ;  /* 0x000000ff10127210 */ /* 0x001fca0007ffe1ff */
[----:B------:R-:W-:Y:S01]  /*0a20*/  IMAD R18, R20, R18, R5 ;  /* 0x0000001214127224 */ /* 0x000fe200078e0205 */
[----:B------:R-:W-:-:S04]  /*0a30*/  MOV R5, R20 ;  /* 0x0000001400057202 */ /* 0x000fc80000000f00 */
[----:B------:R-:W-:-:S13]  /*0a40*/  ISETP.GT.U32.AND P2, PT, R5, R18, PT ;  /* 0x000000120500720c */ /* 0x000fda0003f44070 */
[----:B------:R-:W-:Y:S01]  /*0a50*/  @!P2 IADD3 R18, PT, PT, R18, -R20, RZ ;  /* 0x800000141212a210 */ /* 0x000fe20007ffe0ff */
[----:B------:R-:W-:Y:S01]  /*0a60*/  @!P2 VIADD R16, R16, 0x1 ;  /* 0x000000011010a836 */ /* 0x000fe20000000000 */
[----:B------:R-:W5:Y:S02]  /*0a70*/  LDG.E.CONSTANT R20, desc[UR6][R22.64+0x8] ;  /* 0x0000080616147981 */ /* 0x000f64000c1e9900 */
[----:B------:R-:W-:-:S13]  /*0a80*/  ISETP.GE.U32.AND P1, PT, R18, R5, PT ;  /* 0x000000051200720c */ /* 0x000fda0003f26070 */
[----:B------:R-:W-:-:S04]  /*0a90*/  @P1 IADD3 R16, PT, PT, R16, 0x1, RZ ;  /* 0x0000000110101810 */ /* 0x000fc80007ffe0ff */
[----:B------:R-:W-:-:S04]  /*0aa0*/  @!P3 IADD3 R16, PT, PT, -R16, RZ, RZ ;  /* 0x000000ff1010b210 */ /* 0x000fc80007ffe1ff */
[----:B------:R-:W-:Y:S01]  /*0ab0*/  SEL R8, R8, R16, !P0 ;  /* 0x0000001008087207 */ /* 0x000fe20004000000 */
[----:B--2---:R-:W-:-:S04]  /*0ac0*/  IMAD R19, R21, R6, R25 ;  /* 0x0000000615137224 */ /* 0x004fc800078e0219 */
[----:B------:R-:W-:-:S04]  /*0ad0*/  IMAD.WIDE R18, R19, 0x4, R10 ;  /* 0x0000000413127825 */ /* 0x000fc800078e020a */
[----:B------:R-:W-:Y:S02]  /*0ae0*/  IMAD R21, R8, 0x3, RZ ;  /* 0x0000000308157824 */ /* 0x000fe400078e02ff */
[----:B------:R3:W5:Y:S02]  /*0af0*/  LDG.E.CONSTANT R18, desc[UR6][R18.64] ;  /* 0x0000000612127981 */ /* 0x000764000c1e9900 */
[----:B------:R-:W-:-:S04]  /*0b00*/  IMAD.WIDE R16, R21, 0x4, R12 ;  /* 0x0000000415107825 */ /* 0x000fc800078e020c */
[-CC-:B----4-:R-:W-:Y:S01]  /*0b10*/  IMAD R29, R29, R6.reuse, R25.reuse ;  /* 0x000000061d1d7224 */ /* 0x190fe200078e0219 */
[----:B------:R-:W2:Y:S01]  /*0b20*/  LDG.E.CONSTANT R28, desc[UR6][R16.64+0x8] ;  /* 0x00000806101c7981 */ /* 0x000ea2000c1e9900 */
[----:B---3--:R-:W-:-:S03]  /*0b30*/  IMAD R19, R24, R6, R25 ;  /* 0x0000000618137224 */ /* 0x008fc600078e0219 */
[----:B------:R-:W3:Y:S04]  /*0b40*/  LDG.E.CONSTANT R25, desc[UR6][R16.64+0x4] ;  /* 0x0000040610197981 */ /* 0x000ee8000c1e9900 */
[----:B------:R-:W4:Y:S01]  /*0b50*/  LDG.E.CONSTANT R24, desc[UR6][R16.64] ;  /* 0x0000000610187981 */ /* 0x000f22000c1e9900 */
[----:B------:R-:W-:-:S04]  /*0b60*/  IMAD.MOV R22, RZ, RZ, -R8 ;  /* 0x000000ffff167224 */ /* 0x000fc800078e0a08 */
[----:B------:R-:W-:Y:S02]  /*0b70*/  IMAD R22, R6, R22, R7 ;  /* 0x0000001606167224 */ /* 0x000fe400078e0207 */
[----:B-----5:R-:W-:Y:S01]  /*0b80*/  FMUL R8, R26, R18 ;  /* 0x000000121a087220 */ /* 0x020fe20000400000 */
[----:B------:R-:W-:-:S05]  /*0b90*/  IMAD.WIDE R18, R19, 0x4, R10 ;  /* 0x0000000413127825 */ /* 0x000fca00078e020a */
[----:B------:R3:W5:Y:S02]  /*0ba0*/  LDG.E.CONSTANT R26, desc[UR6][R18.64] ;  /* 0x00000006121a7981 */ /* 0x000764000c1e9900 */
[-CC-:B---3--:R-:W-:Y:S02]  /*0bb0*/  IMAD R19, R25, R6.reuse, R22.reuse ;  /* 0x0000000619137224 */ /* 0x188fe400078e0216 */
[----:B--2---:R-:W-:Y:S02]  /*0bc0*/  IMAD R25, R28, R6, R22 ;  /* 0x000000061c197224 */ /* 0x004fe400078e0216 */
[----:B------:R-:W-:-:S04]  /*0bd0*/  IMAD.WIDE R28, R29, 0x4, R10 ;  /* 0x000000041d1c7825 */ /* 0x000fc800078e020a */
[----:B------:R-:W-:-:S04]  /*0be0*/  IMAD.WIDE R16, R19, 0x4, R10 ;  /* 0x0000000413107825 */ /* 0x000fc800078e020a */
[----:B------:R-:W-:Y:S02]  /*0bf0*/  IMAD.WIDE R18, R21, 0x4, R14 ;  /* 0x0000000415127825 */ /* 0x000fe400078e020e */
[----:B------:R-:W2:Y:S02]  /*0c00*/  LDG.E.CONSTANT R21, desc[UR6][R28.64] ;  /* 0x000000061c157981 */ /* 0x000ea4000c1e9900 */
[----:B----4-:R-:W-:Y:S02]  /*0c10*/  IMAD R23, R24, R6, R22 ;  /* 0x0000000618177224 */ /* 0x010fe400078e0216 */
[----:B------:R-:W3:Y:S02]  /*0c20*/  LDG.E.CONSTANT R16, desc[UR6][R16.64] ;  /* 0x0000000610107981 */ /* 0x000ee4000c1e9900 */
[--C-:B------:R-:W-:Y:S02]  /*0c30*/  IMAD.WIDE R22, R23, 0x4, R10.reuse ;  /* 0x0000000417167825 */ /* 0x100fe400078e020a */
[----:B------:R-:W3:Y:S02]  /*0c40*/  LDG.E.CONSTANT R29, desc[UR6][R18.64+0x4] ;  /* 0x00000406121d7981 */ /* 0x000ee4000c1e9900 */
[----:B------:R-:W-:-:S02]  /*0c50*/  IMAD.WIDE R24, R25, 0x4, R10 ;  /* 0x0000000419187825 */ /* 0x000fc400078e020a */
[----:B------:R-:W4:Y:S04]  /*0c60*/  LDG.E.CONSTANT R28, desc[UR6][R18.64] ;  /* 0x00000006121c7981 */ /* 0x000f28000c1e9900 */
[----:B------:R-:W4:Y:S04]  /*0c70*/  LDG.E.CONSTANT R23, desc[UR6][R22.64] ;  /* 0x0000000616177981 */ /* 0x000f28000c1e9900 */
[----:B------:R-:W2:Y:S04]  /*0c80*/  LDG.E.CONSTANT R17, desc[UR6][R18.64+0x8] ;  /* 0x0000080612117981 */ /* 0x000ea8000c1e9900 */
[----:B------:R3:W2:Y:S01]  /*0c90*/  LDG.E.CONSTANT R24, desc[UR6][R24.64] ;  /* 0x0000000618187981 */ /* 0x0006a2000c1e9900 */
[----:B------:R-:W-:Y:S01]  /*0ca0*/  IADD3 R9, P0, PT, R3, R9, RZ ;  /* 0x0000000903097210 */ /* 0x000fe20007f1e0ff */
[----:B---3--:R-:W-:Y:S01]  /*0cb0*/  FMUL R25, R29, R16 ;  /* 0x000000101d197220 */ /* 0x008fe20000400000 */
[----:B-----5:R-:W-:Y:S01]  /*0cc0*/  FFMA R29, R27, R26, R8 ;  /* 0x0000001a1b1d7223 */ /* 0x020fe20000000008 */
[----:B------:R-:W-:-:S02]  /*0cd0*/  IADD3 R8, P1, PT, R3, R7, RZ ;  /* 0x0000000703087210 */ /* 0x000fc40007f3e0ff */
[-C--:B------:R-:W-:Y:S02]  /*0ce0*/  IADD3.X R16, PT, PT, RZ, R4.reuse, RZ, P0, !PT ;  /* 0x00000004ff107210 */ /* 0x080fe400007fe4ff */
[C---:B------:R-:W-:Y:S02]  /*0cf0*/  LEA R26, P0, R9.reuse, UR8, 0x2 ;  /* 0x00000008091a7c11 */ /* 0x040fe4000f8010ff */
[----:B------:R-:W-:Y:S01]  /*0d00*/  IADD3.X R19, PT, PT, RZ, R4, RZ, P1, !PT ;  /* 0x00000004ff137210 */ /* 0x000fe20000ffe4ff */
[----:B----4-:R-:W-:Y:S01]  /*0d10*/  FFMA R28, R28, R23, R25 ;  /* 0x000000171c1c7223 */ /* 0x010fe20000000019 */
[----:B------:R-:W-:Y:S01]  /*0d20*/  LEA R18, P1, R8, UR8, 0x2 ;  /* 0x0000000808127c11 */ /* 0x000fe2000f8210ff */
[----:B--2---:R-:W-:Y:S01]  /*0d30*/  FFMA R21, R20, R21, R29 ;  /* 0x0000001514157223 */ /* 0x004fe2000000001d */
[----:B------:R-:W-:Y:S02]  /*0d40*/  LEA.HI.X R27, R9, UR9, R16, 0x2, P0 ;  /* 0x00000009091b7c11 */ /* 0x000fe400080f1410 */
[----:B------:R-:W-:Y:S01]  /*0d50*/  LEA.HI.X R19, R8, UR9, R19, 0x2, P1 ;  /* 0x0000000908137c11 */ /* 0x000fe200088f1413 */
[----:B------:R-:W-:-:S02]  /*0d60*/  FFMA R17, R17, R24, R28 ;  /* 0x0000001811117223 */ /* 0x000fc4000000001c */
[----:B------:R0:W-:Y:S01]  /*0d70*/  STG.E desc[UR6][R26.64], R21 ;  /* 0x000000151a007986 */ /* 0x0001e2000c101906 */
[----:B------:R-:W-:-:S03]  /*0d80*/  IADD3 R9, PT, PT, R7, UR5, RZ ;  /* 0x0000000507097c10 */ /* 0x000fc6000fffe0ff */
[----:B------:R0:W-:Y:S01]  /*0d90*/  STG.E desc[UR6][R18.64], R17 ;  /* 0x0000001112007986 */ /* 0x0001e2000c101906 */
[----:B------:R-:W-:-:S13]  /*0da0*/  ISETP.GE.AND P0, PT, R9, R0, PT ;  /* 0x000000000900720c */ /* 0x000fda0003f06270 */
[----:B0-----:R-:W-:Y:S05]  /*0db0*/  @!P0 BRA `(.L_x_6) ;  /* 0xfffffff800748947 */ /* 0x001fea000383ffff */
[----:B------:R-:W-:Y:S05]  /*0dc0*/  EXIT ;  /* 0x000000000000794d */ /* 0x000fea0003800000 */
.L_x_7:
        /* <DEDUP_REMOVED lines=11> */
.L_x_32:


//--------------------- .text._Z15three_nn_kerneliiiPKfS0_PfPi --------------------------
	.section	.text._Z15three_nn_kerneliiiPKfS0_PfPi,"ax",@progbits
	.align	128
        .global         _Z15three_nn_kerneliiiPKfS0_PfPi
        .type           _Z15three_nn_kerneliiiPKfS0_PfPi,@function
        .size           _Z15three_nn_kerneliiiPKfS0_PfPi,(.L_x_33 - _Z15three_nn_kerneliiiPKfS0_PfPi)
        .other          _Z15three_nn_kerneliiiPKfS0_PfPi,@"STO_CUDA_ENTRY STV_DEFAULT"
_Z15three_nn_kerneliiiPKfS0_PfPi:
.text._Z15three_nn_kerneliiiPKfS0_PfPi:
[----:B------:R-:W-:Y:S01]  /*0000*/  LDC R1, c[0x0][0x37c] ;  /* 0x0000df00ff017b82 */ /* 0x000fe20000000800 */
[----:B------:R-:W0:Y:S01]  /*0010*/  S2R R0, SR_TID.X ;  /* 0x0000000000007919 */ /* 0x000e220000002100 */
[----:B------:R-:W0:Y:S06]  /*0020*/  LDCU UR10, c[0x0][0x384] ;  /* 0x00007080ff0a77ac */ /* 0x000e2c0008000800 */
[----:B------:R-:W1:Y:S01]  /*0030*/  S2UR UR8, SR_CTAID.X ;  /* 0x00000000000879c3 */ /* 0x000e620000002500 */
[----:B------:R-:W2:Y:S07]  /*0040*/  LDCU UR11, c[0x0][0x360] ;  /* 0x00006c00ff0b77ac */ /* 0x000eae0008000800 */
[----:B------:R-:W3:Y:S01]  /*0050*/  LDC R2, c[0x0][0x388] ;  /* 0x0000e200ff027b82 */ /* 0x000ee20000000800 */
[----:B-1----:R-:W-:Y:S01]  /*0060*/  UIMAD UR4, UR8, 0x3, URZ ;  /* 0x00000003080478a4 */ /* 0x002fe2000f8e02ff */
[----:B0-----:R-:W-:-:S05]  /*0070*/  ISETP.GE.AND P0, PT, R0, UR10, PT ;  /* 0x0000000a00007c0c */ /* 0x001fca000bf06270 */
[----:B---3--:R-:W-:-:S08]  /*0080*/  IMAD R3, R2, UR4, RZ ;  /* 0x0000000402037c24 */ /* 0x008fd0000f8e02ff */
[----:B--2---:R-:W-:Y:S05]  /*0090*/  @P0 EXIT ;  /* 0x000000000000094d */ /* 0x004fea0003800000 */
[----:B------:R-:W0:Y:S01]  /*00a0*/  LDCU.128 UR12, c[0x0][0x3a0] ;  /* 0x00007400ff0c77ac */ /* 0x000e220008000c00 */
[----:B------:R-:W1:Y:S01]  /*00b0*/  LDC.64 R8, c[0x0][0x398] ;  /* 0x0000e600ff087b82 */ /* 0x000e620000000a00 */
[----:B------:R-:W-:Y:S01]  /*00c0*/  ISETP.GE.AND P0, PT, R2, 0x1, PT ;  /* 0x000000010200780c */ /* 0x000fe20003f06270 */
[----:B------:R-:W-:Y:S01]  /*00d0*/  UIMAD UR5, UR4, UR10, URZ ;  /* 0x0000000a040572a4 */ /* 0x000fe2000f8e02ff */
[----:B------:R-:W2:Y:S03]  /*00e0*/  LDCU.64 UR16, c[0x0][0x358] ;  /* 0x00006b00ff1077ac */ /* 0x000ea60008000a00 */
[----:B------:R-:W-:Y:S02]  /*00f0*/  USHF.R.S32.HI UR6, URZ, 0x1f, UR5 ;  /* 0x0000001fff067899 */ /* 0x000fe40008011405 */
[----:B------:R-:W-:Y:S02]  /*0100*/  USHF.L.U32 UR7, UR5, 0x2, URZ ;  /* 0x0000000205077899 */ /* 0x000fe400080006ff */
[----:B------:R-:W-:-:S02]  /*0110*/  USHF.L.U64.HI UR9, UR5, 0x2, UR6 ;  /* 0x0000000205097899 */ /* 0x000fc40008010206 */
[----:B0-----:R-:W-:Y:S02]  /*0120*/  UIADD3 UR4, UP0, UPT, UR7, UR12, URZ ;  /* 0x0000000c07047290 */ /* 0x001fe4000ff1e0ff */
[----:B------:R-:W-:Y:S02]  /*0130*/  UIADD3 UR6, UP1, UPT, UR7, UR14, URZ ;  /* 0x0000000e07067290 */ /* 0x000fe4000ff3e0ff */
[----:B------:R-:W-:Y:S02]  /*0140*/  UIADD3.X UR5, UPT, UPT, UR9, UR13, URZ, UP0, !UPT ;  /* 0x0000000d09057290 */ /* 0x000fe400087fe4ff */
[----:B------:R-:W-:Y:S01]  /*0150*/  UIADD3.X UR7, UPT, UPT, UR9, UR15, URZ, UP1, !UPT ;  /* 0x0000000f09077290 */ /* 0x000fe20008ffe4ff */
[----:B-1----:R-:W-:Y:S01]  /*0160*/  IMAD.WIDE R8, R3, 0x4, R8 ;  /* 0x0000000403087825 */ /* 0x002fe200078e0208 */
[----:B--2---:R-:W-:Y:S10]  /*0170*/  @!P0 BRA `(.L_x_8) ;  /* 0x00000014005c8947 */ /* 0x004ff40003800000 */
[----:B------:R-:W-:-:S04]  /*0180*/  UIMAD UR8, UR8, UR10, URZ ;  /* 0x0000000a080872a4 */ /* 0x000fc8000f8e02ff */
[----:B------:R-:W-:-:S12]  /*0190*/  UIMAD UR8, UR8, 0x3, URZ ;  /* 0x00000003080878a4 */ /* 0x000fd8000f8e02ff */
.L_x_25:
[----:B0-----:R-:W0:Y:S01]  /*01a0*/  LDCU.64 UR12, c[0x0][0x390] ;  /* 0x00007200ff0c77ac */ /* 0x001e220008000a00 */
[----:B------:R-:W-:Y:S01]  /*01b0*/  IMAD R2, R0, 0x3, RZ ;  /* 0x0000000300027824 */ /* 0x000fe200078e02ff */
[----:B------:R-:W-:Y:S01]  /*01c0*/  MOV R3, UR8 ;  /* 0x0000000800037c02 */ /* 0x000fe20008000f00 */
[----:B------:R-:W1:Y:S03]  /*01d0*/  LDC R12, c[0x0][0x388] ;  /* 0x0000e200ff0c7b82 */ /* 0x000e660000000800 */
[----:B------:R-:W-:-:S04]  /*01e0*/  IADD3 R2, P0, PT, R2, UR8, RZ ;  /* 0x0000000802027c10 */ /* 0x000fc8000ff1e0ff */
[----:B------:R-:W-:Y:S02]  /*01f0*/  LEA.HI.X.SX32 R3, R3, RZ, 0x1, P0 ;  /* 0x000000ff03037211 */ /* 0x000fe400000f0eff */
[----:B0-----:R-:W-:-:S04]  /*0200*/  LEA R10, P0, R2, UR12, 0x2 ;  /* 0x0000000c020a7c11 */ /* 0x001fc8000f8010ff */
[----:B------:R-:W-:-:S05]  /*0210*/  LEA.HI.X R11, R2, UR13, R3, 0x2, P0 ;  /* 0x0000000d020b7c11 */ /* 0x000fca00080f1403 */
[----:B-----5:R0:W5:Y:S04]  /*0220*/  LDG.E.CONSTANT R18, desc[UR16][R10.64] ;  /* 0x000000100a127981 */ /* 0x020168000c1e9900 */
[----:B------:R0:W5:Y:S04]  /*0230*/  LDG.E.CONSTANT R19, desc[UR16][R10.64+0x4] ;  /* 0x000004100a137981 */ /* 0x000168000c1e9900 */
[----:B------:R0:W5:Y:S01]  /*0240*/  LDG.E.CONSTANT R20, desc[UR16][R10.64+0x8] ;  /* 0x000008100a147981 */ /* 0x000162000c1e9900 */
[----:B-1----:R-:W-:Y:S01]  /*0250*/  ISETP.GE.U32.AND P0, PT, R12, 0x4, PT ;  /* 0x000000040c00780c */ /* 0x002fe20003f06070 */
[----:B------:R-:W-:-:S02]  /*0260*/  HFMA2 R21, -RZ, RZ, 0, 0 ;  /* 0x00000000ff157431 */ /* 0x000fc400000001ff */
[----:B------:R-:W-:Y:S02]  /*0270*/  IMAD.MOV.U32 R28, RZ, RZ, RZ ;  /* 0x000000ffff1c7224 */ /* 0x000fe400078e00ff */
[----:B------:R-:W-:Y:S01]  /*0280*/  HFMA2 R5, -RZ, RZ, 8.4765625, 916.5 ;  /* 0x483d6329ff057431 */ /* 0x000fe200000001ff */
[----:B------:R-:W-:Y:S01]  /*0290*/  CS2R R22, SRZ ;  /* 0x0000000000167805 */ /* 0x000fe2000001ff00 */
[----:B------:R-:W-:Y:S01]  /*02a0*/  IMAD.MOV.U32 R6, RZ, RZ, -0xe3ca35b ;  /* 0xf1c35ca5ff067424 */ /* 0x000fe200078e00ff */
[----:B------:R-:W-:Y:S01]  /*02b0*/  MOV R7, 0x483d6329 ;  /* 0x483d632900077802 */ /* 0x000fe20000000f00 */
[----:B------:R-:W-:Y:S01]  /*02c0*/  IMAD.MOV.U32 R4, RZ, RZ, -0xe3ca35b ;  /* 0xf1c35ca5ff047424 */ /* 0x000fe200078e00ff */
[----:B------:R-:W-:Y:S01]  /*02d0*/  MOV R3, 0x483d6329 ;  /* 0x483d632900037802 */ /* 0x000fe20000000f00 */
[----:B------:R-:W-:Y:S02]  /*02e0*/  IMAD.MOV.U32 R2, RZ, RZ, -0xe3ca35b ;  /* 0xf1c35ca5ff027424 */ /* 0x000fe400078e00ff */
[----:B0-----:R-:W-:Y:S05]  /*02f0*/  @!P0 BRA `(.L_x_9) ;  /* 0x0000000800688947 */ /* 0x001fea0003800000 */
[----:B------:R-:W-:Y:S01]  /*0300*/  LOP3.LUT R28, R12, 0x7ffffffc, RZ, 0xc0, !PT ;  /* 0x7ffffffc0c1c7812 */ /* 0x000fe200078ec0ff */
[----:B------:R-:W-:Y:S01]  /*0310*/  IMAD.MOV.U32 R14, RZ, RZ, RZ ;  /* 0x000000ffff0e7224 */ /* 0x000fe200078e00ff */
[----:B------:R-:W-:Y:S02]  /*0320*/  MOV R21, RZ ;  /* 0x000000ff00157202 */ /* 0x000fe40000000f00 */
[----:B------:R-:W-:Y:S01]  /*0330*/  CS2R R22, SRZ ;  /* 0x0000000000167805 */ /* 0x000fe2000001ff00 */
[----:B------:R-:W-:Y:S01]  /*0340*/  IMAD.MOV.U32 R6, RZ, RZ, -0xe3ca35b ;  /* 0xf1c35ca5ff067424 */ /* 0x000fe200078e00ff */
[----:B------:R-:W-:-:S07]  /*0350*/  MOV R7, 0x483d6329 ;  /* 0x483d632900077802 */ /* 0x000fce0000000f00 */
.L_x_18:
[----:B------:R-:W-:-:S04]  /*0360*/  IMAD R11, R14, 0x3, RZ ;  /* 0x000000030e0b7824 */ /* 0x000fc800078e02ff */
[----:B------:R-:W-:-:S05]  /*0370*/  IMAD.WIDE.U32 R16, R11, 0x4, R8 ;  /* 0x000000040b107825 */ /* 0x000fca00078e0008 */
[----:B------:R-:W2:Y:S04]  /*0380*/  LDG.E.CONSTANT R32, desc[UR16][R16.64+0x4] ;  /* 0x0000041010207981 */ /* 0x000ea8000c1e9900 */
[----:B------:R-:W3:Y:S01]  /*0390*/  LDG.E.CONSTANT R37, desc[UR16][R16.64] ;  /* 0x0000001010257981 */ /* 0x000ee2000c1e9900 */
[----:B------:R-:W-:-:S03]  /*03a0*/  VIADD R13, R11, 0x6 ;  /* 0x000000060b0d7836 */ /* 0x000fc60000000000 */
[----:B------:R-:W4:Y:S01]  /*03b0*/  LDG.E.CONSTANT R29, desc[UR16][R16.64+0x8] ;  /* 0x00000810101d7981 */ /* 0x000f22000c1e9900 */
[----:B------:R-:W-:-:S03]  /*03c0*/  IMAD.WIDE.U32 R12, R13, 0x4, R8 ;  /* 0x000000040d0c7825 */ /* 0x000fc600078e0008 */
[----:B------:R-:W4:Y:S04]  /*03d0*/  LDG.E.CONSTANT R30, desc[UR16][R16.64+0x10] ;  /* 0x00001010101e7981 */ /* 0x000f28000c1e9900 */
[----:B------:R-:W4:Y:S01]  /*03e0*/  LDG.E.CONSTANT R26, desc[UR16][R12.64+0x4] ;  /* 0x000004100c1a7981 */ /* 0x000f22000c1e9900 */
[----:B------:R-:W-:-:S03]  /*03f0*/  IADD3 R11, PT, PT, R11, 0x9, RZ ;  /* 0x000000090b0b7810 */ /* 0x000fc60007ffe0ff */
[----:B------:R-:W4:Y:S04]  /*0400*/  LDG.E.CONSTANT R33, desc[UR16][R16.64+0xc] ;  /* 0x00000c1010217981 */ /* 0x000f28000c1e9900 */
[----:B------:R-:W4:Y:S04]  /*0410*/  LDG.E.CONSTANT R31, desc[UR16][R12.64] ;  /* 0x000000100c1f7981 */ /* 0x000f28000c1e9900 */
[----:B------:R-:W4:Y:S04]  /*0420*/  LDG.E.CONSTANT R15, desc[UR16][R16.64+0x14] ;  /* 0x00001410100f7981 */ /* 0x000f28000c1e9900 */
[----:B------:R-:W4:Y:S01]  /*0430*/  LDG.E.CONSTANT R35, desc[UR16][R12.64+0x8] ;  /* 0x000008100c237981 */ /* 0x000f22000c1e9900 */
[----:B------:R-:W-:-:S05]  /*0440*/  IMAD.WIDE.U32 R10, R11, 0x4, R8 ;  /* 0x000000040b0a7825 */ /* 0x000fca00078e0008 */
[----:B------:R-:W4:Y:S04]  /*0450*/  LDG.E.CONSTANT R24, desc[UR16][R10.64+0x4] ;  /* 0x000004100a187981 */ /* 0x000f28000c1e9900 */
[----:B------:R-:W4:Y:S04]  /*0460*/  LDG.E.CONSTANT R25, desc[UR16][R10.64] ;  /* 0x000000100a197981 */ /* 0x000f28000c1e9900 */
[----:B------:R0:W4:Y:S01]  /*0470*/  LDG.E.CONSTANT R27, desc[UR16][R10.64+0x8] ;  /* 0x000008100a1b7981 */ /* 0x000122000c1e9900 */
[----:B------:R-:W-:Y:S01]  /*0480*/  BSSY.RECONVERGENT B0, `(.L_x_10) ;  /* 0x0000032000007945 */ /* 0x000fe20003800200 */
[----:B--2--5:R-:W-:Y:S01]  /*0490*/  FADD R32, R19, -R32 ;  /* 0x8000002013207221 */ /* 0x024fe20000000000 */
[----:B---3--:R-:W-:-:S03]  /*04a0*/  FADD R37, R18, -R37 ;  /* 0x8000002512257221 */ /* 0x008fc60000000000 */
[----:B------:R-:W-:Y:S01]  /*04b0*/  FMUL R32, R32, R32 ;  /* 0x0000002020207220 */ /* 0x000fe20000400000 */
[----:B----4-:R-:W-:-:S03]  /*04c0*/  FADD R29, R20, -R29 ;  /* 0x8000001d141d7221 */ /* 0x010fc60000000000 */
[----:B------:R-:W-:-:S04]  /*04d0*/  FFMA R32, R37, R37, R32 ;  /* 0x0000002525207223 */ /* 0x000fc80000000020 */
[----:B------:R-:W-:Y:S01]  /*04e0*/  FFMA R32, R29, R29, R32 ;  /* 0x0000001d1d207223 */ /* 0x000fe20000000020 */
[C---:B------:R-:W-:Y:S01]  /*04f0*/  FADD R30, R19.reuse, -R30 ;  /* 0x8000001e131e7221 */ /* 0x040fe20000000000 */
[----:B------:R-:W-:Y:S02]  /*0500*/  FADD R26, R19, -R26 ;  /* 0x8000001a131a7221 */ /* 0x000fe40000000000 */
[----:B0-----:R-:W0:Y:S01]  /*0510*/  F2F.F64.F32 R10, R32 ;  /* 0x00000020000a7310 */ /* 0x001e220000201800 */
[----:B------:R-:W-:Y:S01]  /*0520*/  FMUL R30, R30, R30 ;  /* 0x0000001e1e1e7220 */ /* 0x000fe20000400000 */
[----:B------:R-:W-:Y:S01]  /*0530*/  FADD R33, R18, -R33 ;  /* 0x8000002112217221 */ /* 0x000fe20000000000 */
[----:B------:R-:W-:Y:S01]  /*0540*/  FMUL R26, R26, R26 ;  /* 0x0000001a1a1a7220 */ /* 0x000fe20000400000 */
[----:B------:R-:W-:Y:S02]  /*0550*/  FADD R31, R18, -R31 ;  /* 0x8000001f121f7221 */ /* 0x000fe40000000000 */
[----:B------:R-:W-:Y:S01]  /*0560*/  FFMA R30, R33, R33, R30 ;  /* 0x00000021211e7223 */ /* 0x000fe2000000001e */
[C---:B------:R-:W-:Y:S01]  /*0570*/  FADD R15, R20.reuse, -R15 ;  /* 0x8000000f140f7221 */ /* 0x040fe20000000000 */
[----:B------:R-:W-:Y:S01]  /*0580*/  FFMA R26, R31, R31, R26 ;  /* 0x0000001f1f1a7223 */ /* 0x000fe2000000001a */
[----:B------:R-:W-:-:S02]  /*0590*/  FADD R35, R20, -R35 ;  /* 0x8000002314237221 */ /* 0x000fc40000000000 */
[----:B------:R-:W-:Y:S01]  /*05a0*/  FFMA R12, R15, R15, R30 ;  /* 0x0000000f0f0c7223 */ /* 0x000fe2000000001e */
[----:B0-----:R-:W-:Y:S01]  /*05b0*/  DSETP.GT.AND P0, PT, R2, R10, PT ;  /* 0x0000000a0200722a */ /* 0x001fe20003f04000 */
[----:B------:R-:W-:Y:S01]  /*05c0*/  FFMA R16, R35, R35, R26 ;  /* 0x0000002323107223 */ /* 0x000fe2000000001a */
[----:B------:R-:W-:-:S03]  /*05d0*/  FADD R24, R19, -R24 ;  /* 0x8000001813187221 */ /* 0x000fc60000000000 */
[----:B------:R-:W0:Y:S01]  /*05e0*/  F2F.F64.F32 R12, R12 ;  /* 0x0000000c000c7310 */ /* 0x000e220000201800 */
[----:B------:R-:W-:Y:S01]  /*05f0*/  FADD R25, R18, -R25 ;  /* 0x8000001912197221 */ /* 0x000fe20000000000 */
[----:B------:R-:W-:-:S06]  /*0600*/  FMUL R24, R24, R24 ;  /* 0x0000001818187220 */ /* 0x000fcc0000400000 */
[----:B------:R-:W1:Y:S01]  /*0610*/  F2F.F64.F32 R16, R16 ;  /* 0x0000001000107310 */ /* 0x000e620000201800 */
[----:B------:R-:W-:Y:S01]  /*0620*/  FFMA R24, R25, R25, R24 ;  /* 0x0000001919187223 */ /* 0x000fe20000000018 */
[----:B------:R-:W-:Y:S01]  /*0630*/  FADD R27, R20, -R27 ;  /* 0x8000001b141b7221 */ /* 0x000fe20000000000 */
[----:B------:R-:W-:Y:S02]  /*0640*/  IMAD.MOV.U32 R15, RZ, RZ, R14 ;  /* 0x000000ffff0f7224 */ /* 0x000fe400078e000e */
[----:B------:R-:W-:Y:S02]  /*0650*/  IMAD.MOV.U32 R25, RZ, RZ, R11 ;  /* 0x000000ffff197224 */ /* 0x000fe400078e000b */
[----:B------:R-:W-:Y:S01]  /*0660*/  FFMA R27, R27, R27, R24 ;  /* 0x0000001b1b1b7223 */ /* 0x000fe20000000018 */
[----:B------:R-:W-:Y:S01]  /*0670*/  MOV R24, R10 ;  /* 0x0000000a00187202 */ /* 0x000fe20000000f00 */
[----:B0-----:R-:W-:Y:S06]  /*0680*/  @P0 BRA `(.L_x_11) ;  /* 0x0000000000440947 */ /* 0x001fec0003800000 */
[----:B------:R-:W-:Y:S01]  /*0690*/  DSETP.GT.AND P1, PT, R4, R10, PT ;  /* 0x0000000a0400722a */ /* 0x000fe20003f24000 */
[----:B------:R-:W-:Y:S01]  /*06a0*/  MOV R24, R2 ;  /* 0x0000000200187202 */ /* 0x000fe20000000f00 */
[----:B------:R-:W-:Y:S01]  /*06b0*/  IMAD.MOV.U32 R25, RZ, RZ, R3 ;  /* 0x000000ffff197224 */ /* 0x000fe200078e0003 */
[----:B------:R-:W-:Y:S01]  /*06c0*/  MOV R15, R23 ;  /* 0x00000017000f7202 */ /* 0x000fe20000000f00 */
[----:B------:R-:W-:Y:S01]  /*06d0*/  IMAD.MOV.U32 R23, RZ, RZ, R14 ;  /* 0x000000ffff177224 */ /* 0x000fe200078e000e */
[----:B------:R-:W-:Y:S01]  /*06e0*/  MOV R2, R10 ;  /* 0x0000000a00027202 */ /* 0x000fe20000000f00 */
[----:B------:R-:W-:-:S08]  /*06f0*/  IMAD.MOV.U32 R3, RZ, RZ, R11 ;  /* 0x000000ffff037224 */ /* 0x000fd000078e000b */
[----:B------:R-:W-:Y:S01]  /*0700*/  @!P1 DSETP.GT.AND P0, PT, R6, R10, PT ;  /* 0x0000000a0600922a */ /* 0x000fe20003f04000 */
[----:B------:R-:W-:Y:S01]  /*0710*/  @!P1 MOV R23, R22 ;  /* 0x0000001600179202 */ /* 0x000fe20000000f00 */
[----:B------:R-:W-:Y:S01]  /*0720*/  @!P1 IMAD.MOV.U32 R3, RZ, RZ, R5 ;  /* 0x000000ffff039224 */ /* 0x000fe200078e0005 */
[----:B------:R-:W-:-:S03]  /*0730*/  @!P1 MOV R2, R4 ;  /* 0x0000000400029202 */ /* 0x000fc60000000f00 */
[----:B------:R-:W-:Y:S02]  /*0740*/  @!P1 SEL R21, R14, R21, P0 ;  /* 0x000000150e159207 */ /* 0x000fe40000000000 */
[----:B------:R-:W-:Y:S02]  /*0750*/  @!P1 FSEL R7, R11, R7, P0 ;  /* 0x000000070b079208 */ /* 0x000fe40000000000 */
[----:B------:R-:W-:Y:S01]  /*0760*/  @!P1 FSEL R6, R10, R6, P0 ;  /* 0x000000060a069208 */ /* 0x000fe20000000000 */
[----:B------:R-:W-:Y:S02]  /*0770*/  @!P1 IMAD.MOV.U32 R22, RZ, RZ, R21 ;  /* 0x000000ffff169224 */ /* 0x000fe400078e0015 */
[----:B------:R-:W-:Y:S01]  /*0780*/  @!P1 IMAD.MOV.U32 R5, RZ, RZ, R7 ;  /* 0x000000ffff059224 */ /* 0x000fe200078e0007 */
[----:B------:R-:W-:-:S07]  /*0790*/  @!P1 MOV R4, R6 ;  /* 0x0000000600049202 */ /* 0x000fce0000000f00 */
.L_x_11:
[----:B------:R-:W-:Y:S05]  /*07a0*/  BSYNC.RECONVERGENT B0 ;  /* 0x0000000000007941 */ /* 0x000fea0003800200 */
.L_x_10:
[----:B------:R-:W-:Y:S01]  /*07b0*/  DSETP.GT.AND P0, PT, R24, R12, PT ;  /* 0x0000000c1800722a */ /* 0x000fe20003f04000 */
[----:B------:R0:W2:Y:S01]  /*07c0*/  F2F.F64.F32 R10, R27 ;  /* 0x0000001b000a7310 */ /* 0x0000a20000201800 */
[----:B------:R-:W-:Y:S01]  /*07d0*/  IADD3 R29, PT, PT, R14, 0x1, RZ ;  /* 0x000000010e1d7810 */ /* 0x000fe20007ffe0ff */
[----:B------:R-:W-:Y:S01]  /*07e0*/  BSSY.RECONVERGENT B0, `(.L_x_12) ;  /* 0x0000016000007945 */ /* 0x000fe20003800200 */
[----:B------:R-:W-:Y:S01]  /*07f0*/  MOV R6, R12 ;  /* 0x0000000c00067202 */ /* 0x000fe20000000f00 */
[----:B------:R-:W-:Y:S02]  /*0800*/  IMAD.MOV.U32 R7, RZ, RZ, R13 ;  /* 0x000000ffff077224 */ /* 0x000fe400078e000d */
[----:B------:R-:W-:-:S07]  /*0810*/  IMAD.MOV.U32 R21, RZ, RZ, R29 ;  /* 0x000000ffff157224 */ /* 0x000fce00078e001d */
[----:B0-----:R-:W-:Y:S05]  /*0820*/  @P0 BRA `(.L_x_13) ;  /* 0x0000000000440947 */ /* 0x001fea0003800000 */
        /* <DEDUP_REMOVED lines=17> */
.L_x_13:
[----:B------:R-:W-:Y:S05]  /*0940*/  BSYNC.RECONVERGENT B0 ;  /* 0x0000000000007941 */ /* 0x000fea0003800200 */
.L_x_12:
[----:B-1----:R-:W-:Y:S01]  /*0950*/  DSETP.GT.AND P0, PT, R6, R16, PT ;  /* 0x000000100600722a */ /* 0x002fe20003f04000 */
[----:B------:R-:W-:Y:S01]  /*0960*/  IADD3 R12, PT, PT, R14, 0x2, RZ ;  /* 0x000000020e0c7810 */ /* 0x000fe20007ffe0ff */
[----:B------:R-:W-:Y:S01]  /*0970*/  BSSY.RECONVERGENT B0, `(.L_x_14) ;  /* 0x0000016000007945 */ /* 0x000fe20003800200 */
[----:B------:R-:W-:Y:S01]  /*0980*/  MOV R4, R16 ;  /* 0x0000001000047202 */ /* 0x000fe20000000f00 */
[----:B------:R-:W-:Y:S02]  /*0990*/  IMAD.MOV.U32 R5, RZ, RZ, R17 ;  /* 0x000000ffff057224 */ /* 0x000fe400078e0011 */
[----:B------:R-:W-:-:S08]  /*09a0*/  IMAD.MOV.U32 R22, RZ, RZ, R12 ;  /* 0x000000ffff167224 */ /* 0x000fd000078e000c */
[----:B------:R-:W-:Y:S05]  /*09b0*/  @P0 BRA `(.L_x_15) ;  /* 0x0000000000440947 */ /* 0x000fea0003800000 */
        /* <DEDUP_REMOVED lines=17> */
.L_x_15:
[----:B------:R-:W-:Y:S05]  /*0ad0*/  BSYNC.RECONVERGENT B0 ;  /* 0x0000000000007941 */ /* 0x000fea0003800200 */
.L_x_14:
[----:B--2---:R-:W-:Y:S01]  /*0ae0*/  DSETP.GT.AND P0, PT, R4, R10, PT ;  /* 0x0000000a0400722a */ /* 0x004fe20003f04000 */
[----:B------:R-:W-:Y:S01]  /*0af0*/  IADD3 R12, PT, PT, R14, 0x3, RZ ;  /* 0x000000030e0c7810 */ /* 0x000fe20007ffe0ff */
[----:B------:R-:W-:Y:S01]  /*0b00*/  BSSY.RECONVERGENT B0, `(.L_x_16) ;  /* 0x0000016000007945 */ /* 0x000fe20003800200 */
[----:B------:R-:W-:Y:S01]  /*0b10*/  MOV R2, R10 ;  /* 0x0000000a00027202 */ /* 0x000fe20000000f00 */
[----:B------:R-:W-:Y:S02]  /*0b20*/  IMAD.MOV.U32 R3, RZ, RZ, R11 ;  /* 0x000000ffff037224 */ /* 0x000fe400078e000b */
[----:B------:R-:W-:-:S08]  /*0b30*/  IMAD.MOV.U32 R23, RZ, RZ, R12 ;  /* 0x000000ffff177224 */ /* 0x000fd000078e000c */
[----:B------:R-:W-:Y:S05]  /*0b40*/  @P0 BRA `(.L_x_17) ;  /* 0x0000000000440947 */ /* 0x000fea0003800000 */
[----:B------:R-:W-:Y:S01]  /*0b50*/  DSETP.GT.AND P1, PT, R6, R10, PT ;  /* 0x0000000a0600722a */ /* 0x000fe20003f24000 */
[----:B------:R-:W-:Y:S01]  /*0b60*/  IMAD.MOV.U32 R3, RZ, RZ, R5 ;  /* 0x000000ffff037224 */ /* 0x000fe200078e0005 */
[----:B------:R-:W-:Y:S01]  /*0b70*/  MOV R23, R22 ;  /* 0x0000001600177202 */ /* 0x000fe20000000f00 */
[----:B------:R-:W-:Y:S01]  /*0b80*/  IMAD.MOV.U32 R22, RZ, RZ, R12 ;  /* 0x000000ffff167224 */ /* 0x000fe200078e000c */
[----:B------:R-:W-:Y:S01]  /*0b90*/  MOV R2, R4 ;  /* 0x0000000400027202 */ /* 0x000fe20000000f00 */
[----:B------:R-:W-:Y:S01]  /*0ba0*/  IMAD.MOV.U32 R5, RZ, RZ, R11 ;  /* 0x000000ffff057224 */ /* 0x000fe200078e000b */
[----:B------:R-:W-:-:S08]  /*0bb0*/  MOV R4, R10 ;  /* 0x0000000a00047202 */ /* 0x000fd00000000f00 */
        /* <DEDUP_REMOVED lines=10> */
.L_x_17:
[----:B------:R-:W-:Y:S05]  /*0c60*/  BSYNC.RECONVERGENT B0 ;  /* 0x0000000000007941 */ /* 0x000fea0003800200 */
.L_x_16:
[----:B------:R-:W-:-:S04]  /*0c70*/  IADD3 R14, PT, PT, R14, 0x4, RZ ;  /* 0x000000040e0e7810 */ /* 0x000fc80007ffe0ff */
[----:B------:R-:W-:-:S13]  /*0c80*/  ISETP.NE.AND P0, PT, R14, R28, PT ;  /* 0x0000001c0e00720c */ /* 0x000fda0003f05270 */
[----:B------:R-:W-:Y:S05]  /*0c90*/  @P0 BRA `(.L_x_18) ;  /* 0xfffffff400b00947 */ /* 0x000fea000383ffff */
.L_x_9:
[----:B------:R-:W0:Y:S01]  /*0ca0*/  LDC R29, c[0x0][0x388] ;  /* 0x0000e200ff1d7b82 */ /* 0x000e220000000800 */
[----:B------:R-:W-:Y:S01]  /*0cb0*/  IMAD.MOV.U32 R27, RZ, RZ, R23 ;  /* 0x000000ffff1b7224 */ /* 0x000fe200078e0017 */
[----:B------:R-:W-:Y:S01]  /*0cc0*/  MOV R26, R22 ;  /* 0x00000016001a7202 */ /* 0x000fe20000000f00 */
[----:B------:R-:W-:Y:S01]  /*0cd0*/  IMAD.MOV.U32 R24, RZ, RZ, R21 ;  /* 0x000000ffff187224 */ /* 0x000fe200078e0015 */
[----:B------:R-:W-:Y:S01]  /*0ce0*/  MOV R16, R2 ;  /* 0x0000000200107202 */ /* 0x000fe20000000f00 */
[----:B------:R-:W-:Y:S01]  /*0cf0*/  IMAD.MOV.U32 R17, RZ, RZ, R3 ;  /* 0x000000ffff117224 */ /* 0x000fe200078e0003 */
[----:B------:R-:W-:Y:S01]  /*0d00*/  MOV R10, R4 ;  /* 0x00000004000a7202 */ /* 0x000fe20000000f00 */
[----:B------:R-:W-:Y:S01]  /*0d10*/  IMAD.MOV.U32 R11, RZ, RZ, R5 ;  /* 0x000000ffff0b7224 */ /* 0x000fe200078e0005 */
[----:B------:R-:W-:Y:S01]  /*0d20*/  MOV R12, R6 ;  /* 0x00000006000c7202 */ /* 0x000fe20000000f00 */
[----:B------:R-:W-:Y:S01]  /*0d30*/  IMAD.MOV.U32 R13, RZ, RZ, R7 ;  /* 0x000000ffff0d7224 */ /* 0x000fe200078e0007 */
[----:B0-----:R-:W-:-:S13]  /*0d40*/  LOP3.LUT P0, RZ, R29, 0x3, RZ, 0xc0, !PT ;  /* 0x000000031dff7812 */ /* 0x001fda000780c0ff */
[----:B------:R-:W-:Y:S05]  /*0d50*/  @!P0 BRA `(.L_x_19) ;  /* 0x0000000800188947 */ /* 0x000fea0003800000 */
[----:B------:R-:W-:-:S04]  /*0d60*/  IMAD R25, R28, 0x3, RZ ;  /* 0x000000031c197824 */ /* 0x000fc800078e02ff */
[----:B------:R-:W-:-:S05]  /*0d70*/  IMAD.WIDE.U32 R14, R25, 0x4, R8 ;  /* 0x00000004190e7825 */ /* 0x000fca00078e0008 */
[----:B------:R-:W2:Y:S04]  /*0d80*/  LDG.E.CONSTANT R10, desc[UR16][R14.64+0x4] ;  /* 0x000004100e0a7981 */ /* 0x000ea8000c1e9900 */
[----:B------:R-:W3:Y:S04]  /*0d90*/  LDG.E.CONSTANT R11, desc[UR16][R14.64] ;  /* 0x000000100e0b7981 */ /* 0x000ee8000c1e9900 */
[----:B------:R-:W4:Y:S01]  /*0da0*/  LDG.E.CONSTANT R13, desc[UR16][R14.64+0x8] ;  /* 0x000008100e0d7981 */ /* 0x000f22000c1e9900 */
[----:B------:R-:W-:Y:S01]  /*0db0*/  LOP3.LUT R29, R29, 0x3, RZ, 0xc0, !PT ;  /* 0x000000031d1d7812 */ /* 0x000fe200078ec0ff */
[----:B------:R-:W-:Y:S01]  /*0dc0*/  BSSY.RECONVERGENT B0, `(.L_x_20) ;  /* 0x0000020000007945 */ /* 0x000fe20003800200 */
[----:B------:R-:W-:Y:S01]  /*0dd0*/  MOV R27, R28 ;  /* 0x0000001c001b7202 */ /* 0x000fe20000000f00 */
[----:B------:R-:W-:Y:S01]  /*0de0*/  IMAD.MOV.U32 R26, RZ, RZ, R23 ;  /* 0x000000ffff1a7224 */ /* 0x000fe200078e0017 */
[----:B------:R-:W-:Y:S01]  /*0df0*/  ISETP.NE.AND P0, PT, R29, 0x1, PT ;  /* 0x000000011d00780c */ /* 0x000fe20003f05270 */
[----:B------:R-:W-:Y:S01]  /*0e00*/  IMAD.MOV.U32 R12, RZ, RZ, R4 ;  /* 0x000000ffff0c7224 */ /* 0x000fe200078e0004 */
[----:B------:R-:W-:Y:S01]  /*0e10*/  MOV R24, R22 ;  /* 0x0000001600187202 */ /* 0x000fe20000000f00 */
[----:B--2--5:R-:W-:Y:S01]  /*0e20*/  FADD R10, R19, -R10 ;  /* 0x8000000a130a7221 */ /* 0x024fe20000000000 */
[----:B---3--:R-:W-:-:S03]  /*0e30*/  FADD R11, R18, -R11 ;  /* 0x8000000b120b7221 */ /* 0x008fc60000000000 */
[----:B------:R-:W-:Y:S01]  /*0e40*/  FMUL R10, R10, R10 ;  /* 0x0000000a0a0a7220 */ /* 0x000fe20000400000 */
[----:B----4-:R-:W-:-:S03]  /*0e50*/  FADD R13, R20, -R13 ;  /* 0x8000000d140d7221 */ /* 0x010fc60000000000 */
[----:B------:R-:W-:Y:S01]  /*0e60*/  FFMA R10, R11, R11, R10 ;  /* 0x0000000b0b0a7223 */ /* 0x000fe2000000000a */
[----:B------:R-:W-:-:S03]  /*0e70*/  MOV R11, R3 ;  /* 0x00000003000b7202 */ /* 0x000fc60000000f00 */
[----:B------:R-:W-:Y:S01]  /*0e80*/  FFMA R30, R13, R13, R10 ;  /* 0x0000000d0d1e7223 */ /* 0x000fe2000000000a */
[----:B------:R-:W-:Y:S01]  /*0e90*/  IMAD.MOV.U32 R10, RZ, RZ, R2 ;  /* 0x000000ffff0a7224 */ /* 0x000fe200078e0002 */
[----:B------:R-:W-:Y:S02]  /*0ea0*/  MOV R13, R5 ;  /* 0x00000005000d7202 */ /* 0x000fe40000000f00 */
[----:B------:R-:W0:Y:S02]  /*0eb0*/  F2F.F64.F32 R16, R30 ;  /* 0x0000001e00107310 */ /* 0x000e240000201800 */
[----:B0-----:R-:W-:-:S14]  /*0ec0*/  DSETP.GT.AND P1, PT, R2, R16, PT ;  /* 0x000000100200722a */ /* 0x001fdc0003f24000 */
[----:B------:R-:W-:Y:S05]  /*0ed0*/  @P1 BRA `(.L_x_21) ;  /* 0x0000000000381947 */ /* 0x000fea0003800000 */
[----:B------:R-:W-:Y:S01]  /*0ee0*/  DSETP.GT.AND P2, PT, R4, R16, PT ;  /* 0x000000100400722a */ /* 0x000fe20003f44000 */
[----:B------:R-:W-:Y:S01]  /*0ef0*/  IMAD.MOV.U32 R10, RZ, RZ, R16 ;  /* 0x000000ffff0a7224 */ /* 0x000fe200078e0010 */
[----:B------:R-:W-:Y:S01]  /*0f00*/  MOV R11, R17 ;  /* 0x00000011000b7202 */ /* 0x000fe20000000f00 */
[----:B------:R-:W-:Y:S02]  /*0f10*/  IMAD.MOV.U32 R26, RZ, RZ, R28 ;  /* 0x000000ffff1a7224 */ /* 0x000fe400078e001c */
[----:B------:R-:W-:-:S09]  /*0f20*/  IMAD.MOV.U32 R27, RZ, RZ, R23 ;  /* 0x000000ffff1b7224 */ /* 0x000fd200078e0017 */
[----:B------:R-:W-:Y:S01]  /*0f30*/  @!P2 DSETP.GT.AND P1, PT, R6, R16, PT ;  /* 0x000000100600a22a */ /* 0x000fe20003f24000 */
[----:B------:R-:W-:Y:S01]  /*0f40*/  @!P2 MOV R10, R4 ;  /* 0x00000004000aa202 */ /* 0x000fe20000000f00 */
[----:B------:R-:W-:Y:S01]  /*0f50*/  @!P2 IMAD.MOV.U32 R11, RZ, RZ, R5 ;  /* 0x000000ffff0ba224 */ /* 0x000fe200078e0005 */
[----:B------:R-:W-:-:S03]  /*0f60*/  @!P2 MOV R26, R22 ;  /* 0x00000016001aa202 */ /* 0x000fc60000000f00 */
[----:B------:R-:W-:Y:S01]  /*0f70*/  @!P2 FSEL R12, R16, R6, P1 ;  /* 0x00000006100ca208 */ /* 0x000fe20000800000 */
[----:B------:R-:W-:Y:S01]  /*0f80*/  IMAD.MOV.U32 R16, RZ, RZ, R2 ;  /* 0x000000ffff107224 */ /* 0x000fe200078e0002 */
[----:B------:R-:W-:Y:S02]  /*0f90*/  @!P2 FSEL R13, R17, R7, P1 ;  /* 0x00000007110da208 */ /* 0x000fe40000800000 */
[----:B------:R-:W-:Y:S02]  /*0fa0*/  @!P2 SEL R24, R28, R21, P1 ;  /* 0x000000151c18a207 */ /* 0x000fe40000800000 */
[----:B------:R-:W-:-:S07]  /*0fb0*/  MOV R17, R3 ;  /* 0x0000000300117202 */ /* 0x000fce0000000f00 */
.L_x_21:
[----:B------:R-:W-:Y:S05]  /*0fc0*/  BSYNC.RECONVERGENT B0 ;  /* 0x0000000000007941 */ /* 0x000fea0003800200 */
.L_x_20:
[----:B------:R-:W-:Y:S04]  /*0fd0*/  BSSY.RECONVERGENT B0, `(.L_x_19) ;  /* 0x000005e000007945 */ /* 0x000fe80003800200 */
[----:B------:R-:W-:Y:S05]  /*0fe0*/  @!P0 BRA `(.L_x_22) ;  /* 0x0000000400708947 */ /* 0x000fea0003800000 */
[----:B------:R-:W2:Y:S04]  /*0ff0*/  LDG.E.CONSTANT R2, desc[UR16][R14.64+0x10] ;  /* 0x000010100e027981 */ /* 0x000ea8000c1e9900 */
[----:B------:R-:W3:Y:S04]  /*1000*/  LDG.E.CONSTANT R3, desc[UR16][R14.64+0xc] ;  /* 0x00000c100e037981 */ /* 0x000ee8000c1e9900 */
[----:B------:R0:W4:Y:S01]  /*1010*/  LDG.E.CONSTANT R5, desc[UR16][R14.64+0x14] ;  /* 0x000014100e057981 */ /* 0x000122000c1e9900 */
[----:B------:R-:W-:Y:S01]  /*1020*/  BSSY.RECONVERGENT B1, `(.L_x_23) ;  /* 0x0000020000017945 */ /* 0x000fe20003800200 */
[----:B------:R-:W-:Y:S01]  /*1030*/  ISETP.NE.AND P0, PT, R29, 0x2, PT ;  /* 0x000000021d00780c */ /* 0x000fe20003f05270 */
[----:B------:R-:W-:Y:S01]  /*1040*/  IMAD.MOV.U32 R4, RZ, RZ, R16 ;  /* 0x000000ffff047224 */ /* 0x000fe200078e0010 */
[----:B------:R-:W-:Y:S01]  /*1050*/  IADD3 R21, PT, PT, R28, 0x1, RZ ;  /* 0x000000011c157810 */ /* 0x000fe20007ffe0ff */
[----:B------:R-:W-:Y:S01]  /*1060*/  IMAD.MOV.U32 R6, RZ, RZ, R10 ;  /* 0x000000ffff067224 */ /* 0x000fe200078e000a */
[----:B------:R-:W-:Y:S01]  /*1070*/  MOV R7, R11 ;  /* 0x0000000b00077202 */ /* 0x000fe20000000f00 */
[----:B0-----:R-:W-:Y:S01]  /*1080*/  IMAD.MOV.U32 R15, RZ, RZ, R27 ;  /* 0x000000ffff0f7224 */ /* 0x001fe200078e001b */
[----:B------:R-:W-:Y:S01]  /*1090*/  MOV R14, R26 ;  /* 0x0000001a000e7202 */ /* 0x000fe20000000f00 */
[----:B--2---:R-:W-:Y:S01]  /*10a0*/  FADD R2, R19, -R2 ;  /* 0x8000000213027221 */ /* 0x004fe20000000000 */
[----:B---3--:R-:W-:-:S03]  /*10b0*/  FADD R3, R18, -R3 ;  /* 0x8000000312037221 */ /* 0x008fc60000000000 */
[----:B------:R-:W-:Y:S01]  /*10c0*/  FMUL R2, R2, R2 ;  /* 0x0000000202027220 */ /* 0x000fe20000400000 */
[----:B----4-:R-:W-:-:S03]  /*10d0*/  FADD R5, R20, -R5 ;  /* 0x8000000514057221 */ /* 0x010fc60000000000 */
[----:B------:R-:W-:-:S04]  /*10e0*/  FFMA R2, R3, R3, R2 ;  /* 0x0000000303027223 */ /* 0x000fc80000000002 */
[----:B------:R-:W-:Y:S01]  /*10f0*/  FFMA R22, R5, R5, R2 ;  /* 0x0000000505167223 */ /* 0x000fe20000000002 */
[----:B------:R-:W-:-:S03]  /*1100*/  MOV R5, R17 ;  /* 0x0000001100057202 */ /* 0x000fc60000000f00 */
[----:B------:R-:W0:Y:S02]  /*1110*/  F2F.F64.F32 R2, R22 ;  /* 0x0000001600027310 */ /* 0x000e240000201800 */
[----:B0-----:R-:W-:-:S14]  /*1120*/  DSETP.GT.AND P1, PT, R16, R2, PT ;  /* 0x000000021000722a */ /* 0x001fdc0003f24000 */
[----:B------:R-:W-:Y:S05]  /*1130*/  @P1 BRA `(.L_x_24) ;  /* 0x0000000000381947 */ /* 0x000fea0003800000 */
[----:B------:R-:W-:Y:S01]  /*1140*/  DSETP.GT.AND P2, PT, R10, R2, PT ;  /* 0x000000020a00722a */ /* 0x000fe20003f44000 */
[----:B------:R-:W-:Y:S01]  /*1150*/  IMAD.MOV.U32 R4, RZ, RZ, R2 ;  /* 0x000000ffff047224 */ /* 0x000fe200078e0002 */
[----:B------:R-:W-:Y:S01]  /*1160*/  MOV R5, R3 ;  /* 0x0000000300057202 */ /* 0x000fe20000000f00 */
[----:B------:R-:W-:-:S11]  /*1170*/  IMAD.MOV.U32 R15, RZ, RZ, R21 ;  /* 0x000000ffff0f7224 */ /* 0x000fd600078e0015 */
[----:B------:R-:W-:Y:S01]  /*1180*/  @!P2 DSETP.GT.AND P1, PT, R12, R2, PT ;  /* 0x000000020c00a22a */ /* 0x000fe20003f24000 */
[----:B------:R-:W-:Y:S01]  /*1190*/  @!P2 MOV R4, R10 ;  /* 0x0000000a0004a202 */ /* 0x000fe20000000f00 */
[----:B------:R-:W-:Y:S01]  /*11a0*/  @!P2 IMAD.MOV.U32 R5, RZ, RZ, R11 ;  /* 0x000000ffff05a224 */ /* 0x000fe200078e000b */
[----:B------:R-:W-:-:S03]  /*11b0*/  @!P2 MOV R15, R26 ;  /* 0x0000001a000fa202 */ /* 0x000fc60000000f00 */
[----:B------:R-:W-:Y:S01]  /*11c0*/  @!P2 FSEL R6, R2, R12, P1 ;  /* 0x0000000c0206a208 */ /* 0x000fe20000800000 */
[----:B------:R-:W-:Y:S01]  /*11d0*/  IMAD.MOV.U32 R2, RZ, RZ, R16 ;  /* 0x000000ffff027224 */ /* 0x000fe200078e0010 */
[----:B------:R-:W-:Y:S02]  /*11e0*/  @!P2 FSEL R7, R3, R13, P1 ;  /* 0x0000000d0307a208 */ /* 0x000fe40000800000 */
[----:B------:R-:W-:Y:S01]  /*11f0*/  @!P2 SEL R14, R21, R24, P1 ;  /* 0x00000018150ea207 */ /* 0x000fe20000800000 */
[----:B------:R-:W-:Y:S01]  /*1200*/  IMAD.MOV.U32 R21, RZ, RZ, R27 ;  /* 0x000000ffff157224 */ /* 0x000fe200078e001b */
[----:B------:R-:W-:-:S07]  /*1210*/  MOV R3, R17 ;  /* 0x0000001100037202 */ /* 0x000fce0000000f00 */
.L_x_24:
[----:B------:R-:W-:Y:S05]  /*1220*/  BSYNC.RECONVERGENT B1 ;  /* 0x0000000000017941 */ /* 0x000fea0003800200 */
.L_x_23:
[----:B------:R-:W-:Y:S01]  /*1230*/  MOV R27, R21 ;  /* 0x00000015001b7202 */ /* 0x000fe20000000f00 */
[----:B------:R-:W-:Y:S01]  /*1240*/  IMAD.MOV.U32 R26, RZ, RZ, R15 ;  /* 0x000000ffff1a7224 */ /* 0x000fe200078e000f */
[----:B------:R-:W-:Y:S01]  /*1250*/  MOV R24, R14 ;  /* 0x0000000e00187202 */ /* 0x000fe20000000f00 */
[----:B------:R-:W-:Y:S01]  /*1260*/  IMAD.MOV.U32 R16, RZ, RZ, R2 ;  /* 0x000000ffff107224 */ /* 0x000fe200078e0002 */
[----:B------:R-:W-:Y:S01]  /*1270*/  MOV R17, R3 ;  /* 0x0000000300117202 */ /* 0x000fe20000000f00 */
[----:B------:R-:W-:Y:S01]  /*1280*/  IMAD.MOV.U32 R11, RZ, RZ, R5 ;  /* 0x000000ffff0b7224 */ /* 0x000fe200078e0005 */
[----:B------:R-:W-:Y:S02]  /*1290*/  MOV R10, R4 ;  /* 0x00000004000a7202 */ /* 0x000fe40000000f00 */
[----:B------:R-:W-:Y:S02]  /*12a0*/  MOV R12, R6 ;  /* 0x00000006000c7202 */ /* 0x000fe40000000f00 */
[----:B------:R-:W-:Y:S01]  /*12b0*/  MOV R13, R7 ;  /* 0x00000007000d7202 */ /* 0x000fe20000000f00 */
[----:B------:R-:W-:Y:S06]  /*12c0*/  @!P0 BRA `(.L_x_22) ;  /* 0x0000000000b88947 */ /* 0x000fec0003800000 */
[----:B------:R-:W-:-:S04]  /*12d0*/  VIADD R11, R25, 0x6 ;  /* 0x00000006190b7836 */ /* 0x000fc80000000000 */
[----:B------:R-:W-:-:S05]  /*12e0*/  IMAD.WIDE.U32 R10, R11, 0x4, R8 ;  /* 0x000000040b0a7825 */ /* 0x000fca00078e0008 */
[----:B------:R-:W2:Y:S04]  /*12f0*/  LDG.E.CONSTANT R12, desc[UR16][R10.64+0x4] ;  /* 0x000004100a0c7981 */ /* 0x000ea8000c1e9900 */
[----:B------:R-:W3:Y:S04]  /*1300*/  LDG.E.CONSTANT R13, desc[UR16][R10.64] ;  /* 0x000000100a0d7981 */ /* 0x000ee8000c1e9900 */
[----:B------:R0:W4:Y:S01]  /*1310*/  LDG.E.CONSTANT R17, desc[UR16][R10.64+0x8] ;  /* 0x000008100a117981 */ /* 0x000122000c1e9900 */
[----:B------:R-:W-:Y:S01]  /*1320*/  IADD3 R23, PT, PT, R28, 0x2, RZ ;  /* 0x000000021c177810 */ /* 0x000fe20007ffe0ff */
[----:B------:R-:W-:Y:S01]  /*1330*/  IMAD.MOV.U32 R24, RZ, RZ, R15 ;  /* 0x000000ffff187224 */ /* 0x000fe200078e000f */
[----:B------:R-:W-:-:S02]  /*1340*/  MOV R26, R21 ;  /* 0x00000015001a7202 */ /* 0x000fc40000000f00 */
[----:B------:R-:W-:Y:S02]  /*1350*/  MOV R27, R23 ;  /* 0x00000017001b7202 */ /* 0x000fe40000000f00 */
[----:B0-----:R-:W-:Y:S02]  /*1360*/  MOV R10, R2 ;  /* 0x00000002000a7202 */ /* 0x001fe40000000f00 */
[----:B------:R-:W-:Y:S01]  /*1370*/  MOV R11, R3 ;  /* 0x00000003000b7202 */ /* 0x000fe20000000f00 */
[----:B--2---:R-:W-:Y:S01]  /*1380*/  FADD R12, R19, -R12 ;  /* 0x8000000c130c7221 */ /* 0x004fe20000000000 */
[----:B---3--:R-:W-:-:S03]  /*1390*/  FADD R13, R18, -R13 ;  /* 0x8000000d120d7221 */ /* 0x008fc60000000000 */
[----:B------:R-:W-:Y:S01]  /*13a0*/  FMUL R12, R12, R12 ;  /* 0x0000000c0c0c7220 */ /* 0x000fe20000400000 */
[----:B----4-:R-:W-:-:S03]  /*13b0*/  FADD R17, R20, -R17 ;  /* 0x8000001114117221 */ /* 0x010fc60000000000 */
[----:B------:R-:W-:Y:S01]  /*13c0*/  FFMA R12, R13, R13, R12 ;  /* 0x0000000d0d0c7223 */ /* 0x000fe2000000000c */
[----:B------:R-:W-:-:S03]  /*13d0*/  MOV R13, R5 ;  /* 0x00000005000d7202 */ /* 0x000fc60000000f00 */
[----:B------:R-:W-:Y:S01]  /*13e0*/  FFMA R18, R17, R17, R12 ;  /* 0x0000001111127223 */ /* 0x000fe2000000000c */
[----:B------:R-:W-:-:S05]  /*13f0*/  IMAD.MOV.U32 R12, RZ, RZ, R4 ;  /* 0x000000ffff0c7224 */ /* 0x000fca00078e0004 */
[----:B------:R-:W0:Y:S02]  /*1400*/  F2F.F64.F32 R18, R18 ;  /* 0x0000001200127310 */ /* 0x000e240000201800 */
[----:B0-----:R-:W-:Y:S01]  /*1410*/  DSETP.GT.AND P0, PT, R2, R18, PT ;  /* 0x000000120200722a */ /* 0x001fe20003f04000 */
[----:B------:R-:W-:Y:S01]  /*1420*/  IMAD.MOV.U32 R16, RZ, RZ, R18 ;  /* 0x000000ffff107224 */ /* 0x000fe200078e0012 */
[----:B------:R-:W-:-:S12]  /*1430*/  MOV R17, R19 ;  /* 0x0000001300117202 */ /* 0x000fd80000000f00 */
[----:B------:R-:W-:Y:S05]  /*1440*/  @P0 BRA `(.L_x_22) ;  /* 0x0000000000580947 */ /* 0x000fea0003800000 */
[----:B------:R-:W-:Y:S01]  /*1450*/  DSETP.GT.AND P1, PT, R4, R18, PT ;  /* 0x000000120400722a */ /* 0x000fe20003f24000 */
[----:B------:R-:W-:Y:S01]  /*1460*/  IMAD.MOV.U32 R17, RZ, RZ, R3 ;  /* 0x000000ffff117224 */ /* 0x000fe200078e0003 */
[----:B------:R-:W-:Y:S01]  /*1470*/  MOV R16, R2 ;  /* 0x0000000200107202 */ /* 0x000fe20000000f00 */
[----:B------:R-:W-:Y:S01]  /*1480*/  IMAD.MOV.U32 R11, RZ, RZ, R19 ;  /* 0x000000ffff0b7224 */ /* 0x000fe200078e0013 */
[----:B------:R-:W-:Y:S01]  /*1490*/  MOV R27, R21 ;  /* 0x00000015001b7202 */ /* 0x000fe20000000f00 */
[----:B------:R-:W-:Y:S01]  /*14a0*/  IMAD.MOV.U32 R12, RZ, RZ, R4 ;  /* 0x000000ffff0c7224 */ /* 0x000fe200078e0004 */
[----:B------:R-:W-:Y:S02]  /*14b0*/  MOV R26, R23 ;  /* 0x00000017001a7202 */ /* 0x000fe40000000f00 */
[----:B------:R-:W-:Y:S02]  /*14c0*/  MOV R24, R15 ;  /* 0x0000000f00187202 */ /* 0x000fe40000000f00 */
[----:B------:R-:W-:-:S02]  /*14d0*/  MOV R10, R18 ;  /* 0x00000012000a7202 */ /* 0x000fc40000000f00 */
[----:B------:R-:W-:Y:S02]  /*14e0*/  MOV R13, R5 ;  /* 0x00000005000d7202 */ /* 0x000fe40000000f00 */
[----:B------:R-:W-:Y:S01]  /*14f0*/  @!P1 DSETP.GT.AND P0, PT, R6, R18, PT ;  /* 0x000000120600922a */ /* 0x000fe20003f04000 */
[----:B------:R-:W-:Y:S01]  /*1500*/  @!P1 MOV R17, R3 ;  /* 0x0000000300119202 */ /* 0x000fe20000000f00 */
[----:B------:R-:W-:Y:S01]  /*1510*/  @!P1 IMAD.MOV.U32 R16, RZ, RZ, R2 ;  /* 0x000000ffff109224 */ /* 0x000fe200078e0002 */
[----:B------:R-:W-:Y:S01]  /*1520*/  @!P1 MOV R27, R21 ;  /* 0x00000015001b9202 */ /* 0x000fe20000000f00 */
[----:B------:R-:W-:Y:S01]  /*1530*/  @!P1 IMAD.MOV.U32 R26, RZ, RZ, R15 ;  /* 0x000000ffff1a9224 */ /* 0x000fe200078e000f */
[----:B------:R-:W-:Y:S02]  /*1540*/  @!P1 MOV R10, R4 ;  /* 0x00000004000a9202 */ /* 0x000fe40000000f00 */
[----:B------:R-:W-:Y:S02]  /*1550*/  @!P1 FSEL R3, R19, R7, P0 ;  /* 0x0000000713039208 */ /* 0x000fe40000000000 */
[----:B------:R-:W-:-:S02]  /*1560*/  @!P1 FSEL R2, R18, R6, P0 ;  /* 0x0000000612029208 */ /* 0x000fc40000000000 */
[----:B------:R-:W-:Y:S01]  /*1570*/  @!P1 SEL R24, R23, R14, P0 ;  /* 0x0000000e17189207 */ /* 0x000fe20000000000 */
[----:B------:R-:W-:Y:S01]  /*1580*/  @!P1 IMAD.MOV.U32 R13, RZ, RZ, R3 ;  /* 0x000000ffff0d9224 */ /* 0x000fe200078e0003 */
[----:B------:R-:W-:Y:S02]  /*1590*/  @!P1 MOV R11, R5 ;  /* 0x00000005000b9202 */ /* 0x000fe40000000f00 */
[----:B------:R-:W-:-:S07]  /*15a0*/  @!P1 MOV R12, R2 ;  /* 0x00000002000c9202 */ /* 0x000fce0000000f00 */
.L_x_22:
[----:B------:R-:W-:Y:S05]  /*15b0*/  BSYNC.RECONVERGENT B0 ;  /* 0x0000000000007941 */ /* 0x000fea0003800200 */
.L_x_19:
[----:B------:R-:W0:Y:S01]  /*15c0*/  F2F.F32.F64 R11, R10 ;  /* 0x0000000a000b7310 */ /* 0x000e220000301000 */
[----:B------:R-:W-:Y:S01]  /*15d0*/  HFMA2 R5, -RZ, RZ, 0, 2.384185791015625e-07 ;  /* 0x00000004ff057431 */ /* 0x000fe200000001ff */
[----:B------:R-:W1:Y:S01]  /*15e0*/  LDCU UR9, c[0x0][0x384] ;  /* 0x00007080ff0977ac */ /* 0x000e620008000800 */
[----:B------:R-:W-:Y:S01]  /*15f0*/  MOV R3, 0x4 ;  /* 0x0000000400037802 */ /* 0x000fe20000000f00 */
[C---:B------:R-:W-:Y:S02]  /*1600*/  IMAD R4, R0.reuse, 0x3, RZ ;  /* 0x0000000300047824 */ /* 0x040fe400078e02ff */
[----:B------:R-:W-:Y:S02]  /*1610*/  VIADD R0, R0, UR11 ;  /* 0x0000000b00007c36 */ /* 0x000fe40008000000 */
[----:B------:R-:W2:Y:S01]  /*1620*/  F2F.F32.F64 R17, R16 ;  /* 0x0000001000117310 */ /* 0x000ea20000301000 */
[----:B------:R-:W-:-:S04]  /*1630*/  IMAD.WIDE.U32 R2, R4, R3, UR4 ;  /* 0x0000000404027e25 */ /* 0x000fc8000f8e0003 */
[----:B------:R-:W-:Y:S01]  /*1640*/  IMAD.WIDE.U32 R4, R4, R5, UR6 ;  /* 0x0000000604047e25 */ /* 0x000fe2000f8e0005 */
[----:B0-----:R0:W-:Y:S02]  /*1650*/  STG.E desc[UR16][R2.64+0x4], R11 ;  /* 0x0000040b02007986 */ /* 0x0011e4000c101910 */
[----:B------:R-:W3:Y:S01]  /*1660*/  F2F.F32.F64 R13, R12 ;  /* 0x0000000c000d7310 */ /* 0x000ee20000301000 */
[----:B-1----:R-:W-:Y:S01]  /*1670*/  ISETP.GE.AND P0, PT, R0, UR9, PT ;  /* 0x0000000900007c0c */ /* 0x002fe2000bf06270 */
[----:B--2---:R0:W-:Y:S04]  /*1680*/  STG.E desc[UR16][R2.64], R17 ;  /* 0x0000001102007986 */ /* 0x0041e8000c101910 */
[----:B---3--:R0:W-:Y:S04]  /*1690*/  STG.E desc[UR16][R2.64+0x8], R13 ;  /* 0x0000080d02007986 */ /* 0x0081e8000c101910 */
[----:B------:R0:W-:Y:S04]  /*16a0*/  STG.E desc[UR16][R4.64], R27 ;  /* 0x0000001b04007986 */ /* 0x0001e8000c101910 */
[----:B------:R0:W-:Y:S04]  /*16b0*/  STG.E desc[UR16][R4.64+0x4], R26 ;  /* 0x0000041a04007986 */ /* 0x0001e8000c101910 */
[----:B------:R0:W-:Y:S01]  /*16c0*/  STG.E desc[UR16][R4.64+0x8], R24 ;  /* 0x0000081804007986 */ /* 0x0001e2000c101910 */
[----:B------:R-:W-:Y:S05]  /*16d0*/  @!P0 BRA `(.L_x_25) ;  /* 0xffffffe800b08947 */ /* 0x000fea000383ffff */
[----:B------:R-:W-:Y:S05]  /*16e0*/  EXIT ;  /* 0x000000000000794d */ /* 0x000fea0003800000 */
.L_x_8:
[----:B------:R-:W0:Y:S01]  /*16f0*/  I2F.U32.RP R7, UR11 ;  /* 0x0000000b00077d06 */ /* 0x000e220008209000 */
[----:B------:R-:W-:Y:S01]  /*1700*/  VIADD R4, R0, UR11 ;  /* 0x0000000b00047c36 */ /* 0x000fe20008000000 */
[----:B------:R-:W-:Y:S01]  /*1710*/  ISETP.NE.U32.AND P2, PT, RZ, UR11, PT ;  /* 0x0000000bff007c0c */ /* 0x000fe2000bf45070 */
[----:B------:R-:W-:Y:S03]  /*1720*/  BSSY.RECONVERGENT B0, `(.L_x_26) ;  /* 0x000002d000007945 */ /* 0x000fe60003800200 */
[C---:B------:R-:W-:Y:S02]  /*1730*/  ISETP.GE.U32.AND P0, PT, R4.reuse, UR10, PT ;  /* 0x0000000a04007c0c */ /* 0x040fe4000bf06070 */
[----:B------:R-:W-:Y:S02]  /*1740*/  VIMNMX.U32 R5, PT, PT, R4, UR10, !PT ;  /* 0x0000000a04057c48 */ /* 0x000fe4000ffe0000 */
[----:B------:R-:W-:-:S04]  /*1750*/  SEL R6, RZ, 0x1, P0 ;  /* 0x00000001ff067807 */ /* 0x000fc80000000000 */
[----:B------:R-:W-:Y:S01]  /*1760*/  IADD3 R5, PT, PT, R5, -R4, -R6 ;  /* 0x8000000405057210 */ /* 0x000fe20007ffe806 */
[----:B0-----:R-:W0:Y:S02]  /*1770*/  MUFU.RCP R7, R7 ;  /* 0x0000000700077308 */ /* 0x001e240000001000 */
[----:B0-----:R-:W-:-:S06]  /*1780*/  IADD3 R2, PT, PT, R7, 0xffffffe, RZ ;  /* 0x0ffffffe07027810 */ /* 0x001fcc0007ffe0ff */
[----:B------:R0:W1:Y:S02]  /*1790*/  F2I.FTZ.U32.TRUNC.NTZ R3, R2 ;  /* 0x0000000200037305 */ /* 0x000064000021f000 */
[----:B0-----:R-:W-:Y:S02]  /*17a0*/  MOV R2, RZ ;  /* 0x000000ff00027202 */ /* 0x001fe40000000f00 */
[----:B-1----:R-:W-:-:S05]  /*17b0*/  IADD3 R9, PT, PT, RZ, -R3, RZ ;  /* 0x80000003ff097210 */ /* 0x002fca0007ffe0ff */
[----:B------:R-:W-:-:S04]  /*17c0*/  IMAD R9, R9, UR11, RZ ;  /* 0x0000000b09097c24 */ /* 0x000fc8000f8e02ff */
[----:B------:R-:W-:-:S06]  /*17d0*/  IMAD.HI.U32 R8, R3, R9, R2 ;  /* 0x0000000903087227 */ /* 0x000fcc00078e0002 */
[----:B------:R-:W-:-:S05]  /*17e0*/  IMAD.HI.U32 R3, R8, R5, RZ ;  /* 0x0000000508037227 */ /* 0x000fca00078e00ff */
[----:B------:R-:W-:-:S05]  /*17f0*/  IADD3 R2, PT, PT, -R3, RZ, RZ ;  /* 0x000000ff03027210 */ /* 0x000fca0007ffe1ff */
[----:B------:R-:W-:-:S05]  /*1800*/  IMAD R5, R2, UR11, R5 ;  /* 0x0000000b02057c24 */ /* 0x000fca000f8e0205 */
[----:B------:R-:W-:-:S13]  /*1810*/  ISETP.GE.U32.AND P0, PT, R5, UR11, PT ;  /* 0x0000000b05007c0c */ /* 0x000fda000bf06070 */
[----:B------:R-:W-:Y:S01]  /*1820*/  @P0 VIADD R5, R5, -UR11 ;  /* 0x8000000b05050c36 */ /* 0x000fe20008000000 */
[----:B------:R-:W-:-:S04]  /*1830*/  @P0 IADD3 R3, PT, PT, R3, 0x1, RZ ;  /* 0x0000000103030810 */ /* 0x000fc80007ffe0ff */
[----:B------:R-:W-:-:S13]  /*1840*/  ISETP.GE.U32.AND P1, PT, R5, UR11, PT ;  /* 0x0000000b05007c0c */ /* 0x000fda000bf26070 */
[----:B------:R-:W-:Y:S02]  /*1850*/  @P1 IADD3 R3, PT, PT, R3, 0x1, RZ ;  /* 0x0000000103031810 */ /* 0x000fe40007ffe0ff */
[----:B------:R-:W-:-:S05]  /*1860*/  @!P2 LOP3.LUT R3, RZ, UR11, RZ, 0x33, !PT ;  /* 0x0000000bff03ac12 */ /* 0x000fca000f8e33ff */
[----:B------:R-:W-:-:S05]  /*1870*/  IMAD.IADD R2, R6, 0x1, R3 ;  /* 0x0000000106027824 */ /* 0x000fca00078e0203 */
[C---:B------:R-:W-:Y:S02]  /*1880*/  LOP3.LUT R3, R2.reuse, 0x3, RZ, 0xc0, !PT ;  /* 0x0000000302037812 */ /* 0x040fe400078ec0ff */
[----:B------:R-:W-:Y:S02]  /*1890*/  ISETP.GE.U32.AND P1, PT, R2, 0x3, PT ;  /* 0x000000030200780c */ /* 0x000fe40003f26070 */
[----:B------:R-:W-:-:S13]  /*18a0*/  ISETP.NE.AND P0, PT, R3, 0x3, PT ;  /* 0x000000030300780c */ /* 0x000fda0003f05270 */
[----:B------:R-:W-:Y:S05]  /*18b0*/  @!P0 BRA `(.L_x_27) ;  /* 0x00000000004c8947 */ /* 0x000fea0003800000 */
[----:B------:R-:W-:Y:S01]  /*18c0*/  IADD3 R2, PT, PT, R2, 0x1, RZ ;  /* 0x0000000102027810 */ /* 0x000fe20007ffe0ff */
[----:B------:R-:W-:Y:S02]  /*18d0*/  HFMA2 R6, -RZ, RZ, 0, 0 ;  /* 0x00000000ff067431 */ /* 0x000fe400000001ff */
[----:B------:R-:W-:Y:S01]  /*18e0*/  IMAD.MOV.U32 R7, RZ, RZ, 0x7f800000 ;  /* 0x7f800000ff077424 */ /* 0x000fe200078e00ff */
[----:B------:R-:W-:-:S07]  /*18f0*/  LOP3.LUT R9, R2, 0x3, RZ, 0xc0, !PT ;  /* 0x0000000302097812 */ /* 0x000fce00078ec0ff */
.L_x_28:
[----:B0-----:R-:W-:Y:S01]  /*1900*/  MOV R3, 0x4 ;  /* 0x0000000400037802 */ /* 0x001fe20000000f00 */
[----:B------:R-:W-:Y:S01]  /*1910*/  IMAD R4, R0, 0x3, RZ ;  /* 0x0000000300047824 */ /* 0x000fe200078e02ff */
[----:B------:R-:W-:Y:S01]  /*1920*/  MOV R5, 0x4 ;  /* 0x0000000400057802 */ /* 0x000fe20000000f00 */
[----:B------:R-:W-:Y:S01]  /*1930*/  VIADD R6, R6, 0x1 ;  /* 0x0000000106067836 */ /* 0x000fe20000000000 */
[----:B------:R-:W-:Y:S01]  /*1940*/  IADD3 R0, PT, PT, R0, UR11, RZ ;  /* 0x0000000b00007c10 */ /* 0x000fe2000fffe0ff */
[----:B------:R-:W-:-:S03]  /*1950*/  IMAD.WIDE.U32 R2, R4, R3, UR4 ;  /* 0x0000000404027e25 */ /* 0x000fc6000f8e0003 */
[----:B------:R-:W-:Y:S01]  /*1960*/  ISETP.NE.AND P0, PT, R6, R9, PT ;  /* 0x000000090600720c */ /* 0x000fe20003f05270 */
[----:B------:R-:W-:Y:S01]  /*1970*/  IMAD.WIDE.U32 R4, R4, R5, UR6 ;  /* 0x0000000604047e25 */ /* 0x000fe2000f8e0005 */
[----:B------:R0:W-:Y:S04]  /*1980*/  STG.E desc[UR16][R2.64], R7 ;  /* 0x0000000702007986 */ /* 0x0001e8000c101910 */
[----:B------:R0:W-:Y:S04]  /*1990*/  STG.E desc[UR16][R2.64+0x4], R7 ;  /* 0x0000040702007986 */ /* 0x0001e8000c101910 */
[----:B------:R0:W-:Y:S04]  /*19a0*/  STG.E desc[UR16][R2.64+0x8], R7 ;  /* 0x0000080702007986 */ /* 0x0001e8000c101910 */
[----:B------:R0:W-:Y:S04]  /*19b0*/  STG.E desc[UR16][R4.64], RZ ;  /* 0x000000ff04007986 */ /* 0x0001e8000c101910 */
[----:B------:R0:W-:Y:S04]  /*19c0*/  STG.E desc[UR16][R4.64+0x4], RZ ;  /* 0x000004ff04007986 */ /* 0x0001e8000c101910 */
[----:B------:R0:W-:Y:S01]  /*19d0*/  STG.E desc[UR16][R4.64+0x8], RZ ;  /* 0x000008ff04007986 */ /* 0x0001e2000c101910 */
[----:B------:R-:W-:Y:S05]  /*19e0*/  @P0 BRA `(.L_x_28) ;  /* 0xfffffffc00c40947 */ /* 0x000fea000383ffff */
.L_x_27:
[----:B------:R-:W-:Y:S05]  /*19f0*/  BSYNC.RECONVERGENT B0 ;  /* 0x0000000000007941 */ /* 0x000fea0003800200 */
.L_x_26:
[----:B------:R-:W-:Y:S05]  /*1a00*/  @!P1 EXIT ;  /* 0x000000000000994d */ /* 0x000fea0003800000 */
.L_x_29:
[----:B--2---:R-:W-:Y:S02]  /*1a10*/  HFMA2 R9, -RZ, RZ, 0, 2.384185791015625e-07 ;  /* 0x00000004ff097431 */ /* 0x004fe400000001ff */
[C---:B------:R-:W-:Y:S01]  /*1a20*/  IMAD R8, R0.reuse, 0x3, RZ ;  /* 0x0000000300087824 */ /* 0x040fe200078e02ff */
[----:B0-----:R-:W-:Y:S01]  /*1a30*/  MOV R7, 0x4 ;  /* 0x0000000400077802 */ /* 0x001fe20000000f00 */
[----:B------:R-:W-:Y:S02]  /*1a40*/  VIADD R0, R0, UR11 ;  /* 0x0000000b00007c36 */ /* 0x000fe40008000000 */
[----:B------:R-:W-:Y:S01]  /*1a50*/  HFMA2 R5, -RZ, RZ, 0, 2.384185791015625e-07 ;  /* 0x00000004ff057431 */ /* 0x000fe200000001ff */
[----:B------:R-:W-:Y:S01]  /*1a60*/  MOV R11, 0x7f800000 ;  /* 0x7f800000000b7802 */ /* 0x000fe20000000f00 */
[----:B------:R-:W-:Y:S02]  /*1a70*/  IMAD.MOV.U32 R3, RZ, RZ, 0x4 ;  /* 0x00000004ff037424 */ /* 0x000fe400078e00ff */
[----:B------:R-:W-:-:S02]  /*1a80*/  HFMA2 R15, -RZ, RZ, 0, 2.384185791015625e-07 ;  /* 0x00000004ff0f7431 */ /* 0x000fc400000001ff */
[C---:B------:R-:W-:Y:S01]  /*1a90*/  IMAD R4, R0.reuse, 0x3, RZ ;  /* 0x0000000300047824 */ /* 0x040fe200078e02ff */
[----:B------:R-:W-:Y:S01]  /*1aa0*/  IADD3 R0, PT, PT, R0, UR11, RZ ;  /* 0x0000000b00007c10 */ /* 0x000fe2000fffe0ff */
[----:B------:R-:W-:-:S04]  /*1ab0*/  IMAD.WIDE.U32 R6, R8, R7, UR4 ;  /* 0x0000000408067e25 */ /* 0x000fc8000f8e0007 */
[----:B------:R-:W-:Y:S01]  /*1ac0*/  IMAD.WIDE.U32 R8, R8, R9, UR6 ;  /* 0x0000000608087e25 */ /* 0x000fe2000f8e0009 */
[----:B------:R-:W-:Y:S03]  /*1ad0*/  STG.E desc[UR16][R6.64], R11 ;  /* 0x0000000b06007986 */ /* 0x000fe6000c101910 */
[C---:B------:R-:W-:Y:S01]  /*1ae0*/  IMAD R10, R0.reuse, 0x3, RZ ;  /* 0x00000003000a7824 */ /* 0x040fe200078e02ff */
[----:B------:R-:W-:Y:S01]  /*1af0*/  IADD3 R0, PT, PT, R0, UR11, RZ ;  /* 0x0000000b00007c10 */ /* 0x000fe2000fffe0ff */
[----:B------:R-:W-:Y:S01]  /*1b00*/  STG.E desc[UR16][R6.64+0x4], R11 ;  /* 0x0000040b06007986 */ /* 0x000fe2000c101910 */
[----:B------:R-:W-:-:S03]  /*1b10*/  IMAD.WIDE.U32 R2, R4, R3, UR4 ;  /* 0x0000000404027e25 */ /* 0x000fc6000f8e0003 */
[----:B------:R0:W-:Y:S01]  /*1b20*/  STG.E desc[UR16][R6.64+0x8], R11 ;  /* 0x0000080b06007986 */ /* 0x0001e2000c101910 */
[----:B------:R-:W-:-:S03]  /*1b30*/  IMAD.WIDE.U32 R4, R4, R5, UR6 ;  /* 0x0000000604047e25 */ /* 0x000fc6000f8e0005 */
[----:B------:R-:W-:Y:S01]  /*1b40*/  STG.E desc[UR16][R8.64], RZ ;  /* 0x000000ff08007986 */ /* 0x000fe2000c101910 */
[----:B------:R-:W-:-:S03]  /*1b50*/  IMAD.MOV.U32 R13, RZ, RZ, 0x4 ;  /* 0x00000004ff0d7424 */ /* 0x000fc600078e00ff */
[----:B------:R-:W-:Y:S04]  /*1b60*/  STG.E desc[UR16][R8.64+0x4], RZ ;  /* 0x000004ff08007986 */ /* 0x000fe8000c101910 */
[----:B------:R1:W-:Y:S01]  /*1b70*/  STG.E desc[UR16][R8.64+0x8], RZ ;  /* 0x000008ff08007986 */ /* 0x0003e2000c101910 */
[----:B0-----:R-:W-:-:S03]  /*1b80*/  IMAD.MOV.U32 R7, RZ, RZ, 0x4 ;  /* 0x00000004ff077424 */ /* 0x001fc600078e00ff */
[----:B------:R-:W-:Y:S01]  /*1b90*/  STG.E desc[UR16][R2.64], R11 ;  /* 0x0000000b02007986 */ /* 0x000fe2000c101910 */
[----:B------:R-:W-:-:S03]  /*1ba0*/  IMAD.WIDE.U32 R6, R10, R7, UR4 ;  /* 0x000000040a067e25 */ /* 0x000fc6000f8e0007 */
[----:B------:R-:W-:Y:S01]  /*1bb0*/  STG.E desc[UR16][R2.64+0x4], R11 ;  /* 0x0000040b02007986 */ /* 0x000fe2000c101910 */
[----:B-1----:R-:W-:Y:S01]  /*1bc0*/  MOV R9, 0x4 ;  /* 0x0000000400097802 */ /* 0x002fe20000000f00 */
[C---:B------:R-:W-:Y:S02]  /*1bd0*/  IMAD R8, R0.reuse, 0x3, RZ ;  /* 0x0000000300087824 */ /* 0x040fe400078e02ff */
[----:B------:R0:W-:Y:S01]  /*1be0*/  STG.E desc[UR16][R2.64+0x8], R11 ;  /* 0x0000080b02007986 */ /* 0x0001e2000c101910 */
[----:B------:R-:W-:-:S03]  /*1bf0*/  IADD3 R0, PT, PT, R0, UR11, RZ ;  /* 0x0000000b00007c10 */ /* 0x000fc6000fffe0ff */
[----:B------:R-:W-:Y:S01]  /*1c00*/  STG.E desc[UR16][R4.64], RZ ;  /* 0x000000ff04007986 */ /* 0x000fe2000c101910 */
[----:B------:R-:W-:-:S03]  /*1c10*/  ISETP.GE.AND P0, PT, R0, UR10, PT ;  /* 0x0000000a00007c0c */ /* 0x000fc6000bf06270 */
[----:B------:R-:W-:Y:S04]  /*1c20*/  STG.E desc[UR16][R4.64+0x4], RZ ;  /* 0x000004ff04007986 */ /* 0x000fe8000c101910 */
[----:B------:R1:W-:Y:S01]  /*1c30*/  STG.E desc[UR16][R4.64+0x8], RZ ;  /* 0x000008ff04007986 */ /* 0x0003e2000c101910 */
[----:B0-----:R-:W-:-:S03]  /*1c40*/  IMAD.WIDE.U32 R2, R10, R9, UR6 ;  /* 0x000000060a027e25 */ /* 0x001fc6000f8e0009 */
[----:B------:R2:W-:Y:S04]  /*1c50*/  STG.E desc[UR16][R6.64], R11 ;  /* 0x0000000b06007986 */ /* 0x0005e8000c101910 */
[----:B------:R2:W-:Y:S01]  /*1c60*/  STG.E desc[UR16][R6.64+0x4], R11 ;  /* 0x0000040b06007986 */ /* 0x0005e2000c101910 */
[----:B-1----:R-:W-:-:S03]  /*1c70*/  IMAD.WIDE.U32 R4, R8, R13, UR4 ;  /* 0x0000000408047e25 */ /* 0x002fc6000f8e000d */
[----:B------:R2:W-:Y:S01]  /*1c80*/  STG.E desc[UR16][R6.64+0x8], R11 ;  /* 0x0000080b06007986 */ /* 0x0005e2000c101910 */
[----:B------:R-:W-:-:S03]  /*1c90*/  IMAD.WIDE.U32 R8, R8, R15, UR6 ;  /* 0x0000000608087e25 */ /* 0x000fc6000f8e000f */
[----:B------:R2:W-:Y:S04]  /*1ca0*/  STG.E desc[UR16][R2.64], RZ ;  /* 0x000000ff02007986 */ /* 0x0005e8000c101910 */
[----:B------:R2:W-:Y:S04]  /*1cb0*/  STG.E desc[UR16][R2.64+0x4], RZ ;  /* 0x000004ff02007986 */ /* 0x0005e8000c101910 */
[----:B------:R2:W-:Y:S04]  /*1cc0*/  STG.E desc[UR16][R2.64+0x8], RZ ;  /* 0x000008ff02007986 */ /* 0x0005e8000c101910 */
[----:B------:R2:W-:Y:S04]  /*1cd0*/  STG.E desc[UR16][R4.64], R11 ;  /* 0x0000000b04007986 */ /* 0x0005e8000c101910 */
[----:B------:R2:W-:Y:S04]  /*1ce0*/  STG.E desc[UR16][R4.64+0x4], R11 ;  /* 0x0000040b04007986 */ /* 0x0005e8000c101910 */
[----:B------:R2:W-:Y:S04]  /*1cf0*/  STG.E desc[UR16][R4.64+0x8], R11 ;  /* 0x0000080b04007986 */ /* 0x0005e8000c101910 */
[----:B------:R2:W-:Y:S04]  /*1d00*/  STG.E desc[UR16][R8.64], RZ ;  /* 0x000000ff08007986 */ /* 0x0005e8000c101910 */
[----:B------:R2:W-:Y:S04]  /*1d10*/  STG.E desc[UR16][R8.64+0x4], RZ ;  /* 0x000004ff08007986 */ /* 0x0005e8000c101910 */
[----:B------:R2:W-:Y:S01]  /*1d20*/  STG.E desc[UR16][R8.64+0x8], RZ ;  /* 0x000008ff08007986 */ /* 0x0005e2000c101910 */
[----:B------:R-:W-:Y:S05]  /*1d30*/  @!P0 BRA `(.L_x_29) ;  /* 0xfffffffc00348947 */ /* 0x000fea000383ffff */
[----:B------:R-:W-:Y:S05]  /*1d40*/  EXIT ;  /* 0x000000000000794d */ /* 0x000fea0003800000 */
.L_x_30:
        /* <DEDUP_REMOVED lines=11> */
.L_x_33:


//--------------------- .nv.shared.reserved.0     --------------------------
	.section	.nv.shared.reserved.0,"aw",@nobits
	.weak		__nv_reservedSMEM_offset_0_alias
	.size		__nv_reservedSMEM_offset_0_alias, 0, 64
	.other		__nv_reservedSMEM_offset_0_alias,@"STO_CUDA_RESERVED_SHARED STV_DEFAULT"
__nv_reservedSMEM_offset_0_alias:
	.zero		0
	.zero		64


//--------------------- .nv.constant0._Z29three_interpolate_grad_kerneliiiiPKfPKiS0_Pf --------------------------
	.section	.nv.constant0._Z29three_interpolate_grad_kerneliiiiPKfPKiS0_Pf,"a",@progbits
	.sectionflags	@""
	.align	4
.nv.constant0._Z29three_interpolate_grad_kerneliiiiPKfPKiS0_Pf:
	.zero		944


//--------------------- .nv.constant0._Z24three_interpolate_kerneliiiiPKfPKiS0_Pf --------------------------
	.section	.nv.constant0._Z24three_interpolate_kerneliiiiPKfPKiS0_Pf,"a",@progbits
	.sectionflags	@""
	.align	4
.nv.constant0._Z24three_interpolate_kerneliiiiPKfPKiS0_Pf:
	.zero		944


//--------------------- .nv.constant0._Z15three_nn_kerneliiiPKfS0_PfPi --------------------------
	.section	.nv.constant0._Z15three_nn_kerneliiiPKfS0_PfPi,"a",@progbits
	.sectionflags	@""
	.align	4
.nv.constant0._Z15three_nn_kerneliiiPKfS0_PfPi:
	.zero		944


//--------------------- SYMBOLS --------------------------

	.type		.nv.reservedSmem.offset0,@object
	.size		.nv.reservedSmem.offset0,0x4
